//
// Generated by NVIDIA NVVM Compiler
//
// Compiler Build ID: CL-36424714
// Cuda compilation tools, release 13.0, V13.0.88
// Based on NVVM 20.0.0
//

.version 9.0
.target sm_100
.address_size 64

	// .globl	_Z10thermostatP6float3
.global .align 1 .b8 _ZN34_INTERNAL_75ee2e64_4_k_cu_e42bec434cuda3std3__45__cpo5beginE[1];
.global .align 1 .b8 _ZN34_INTERNAL_75ee2e64_4_k_cu_e42bec434cuda3std3__45__cpo3endE[1];
.global .align 1 .b8 _ZN34_INTERNAL_75ee2e64_4_k_cu_e42bec434cuda3std3__45__cpo6cbeginE[1];
.global .align 1 .b8 _ZN34_INTERNAL_75ee2e64_4_k_cu_e42bec434cuda3std3__45__cpo4cendE[1];
.global .align 1 .b8 _ZN34_INTERNAL_75ee2e64_4_k_cu_e42bec434cuda3std3__45__cpo6rbeginE[1];
.global .align 1 .b8 _ZN34_INTERNAL_75ee2e64_4_k_cu_e42bec434cuda3std3__45__cpo4rendE[1];
.global .align 1 .b8 _ZN34_INTERNAL_75ee2e64_4_k_cu_e42bec434cuda3std3__45__cpo7crbeginE[1];
.global .align 1 .b8 _ZN34_INTERNAL_75ee2e64_4_k_cu_e42bec434cuda3std3__45__cpo5crendE[1];
.global .align 1 .b8 _ZN34_INTERNAL_75ee2e64_4_k_cu_e42bec434cuda3std3__436_GLOBAL__N__75ee2e64_4_k_cu_e42bec436ignoreE[1];
.global .align 1 .b8 _ZN34_INTERNAL_75ee2e64_4_k_cu_e42bec434cuda3std3__419piecewise_constructE[1];
.global .align 1 .b8 _ZN34_INTERNAL_75ee2e64_4_k_cu_e42bec434cuda3std3__48in_placeE[1];
.global .align 1 .b8 _ZN34_INTERNAL_75ee2e64_4_k_cu_e42bec434cuda3std3__420unreachable_sentinelE[1];
.global .align 1 .b8 _ZN34_INTERNAL_75ee2e64_4_k_cu_e42bec434cuda3std3__47nulloptE[1];
.global .align 1 .b8 _ZN34_INTERNAL_75ee2e64_4_k_cu_e42bec434cuda3std3__48unexpectE[1];
.global .align 1 .b8 _ZN34_INTERNAL_75ee2e64_4_k_cu_e42bec434cuda3std6ranges3__45__cpo4swapE[1];
.global .align 1 .b8 _ZN34_INTERNAL_75ee2e64_4_k_cu_e42bec434cuda3std6ranges3__45__cpo9iter_moveE[1];
.global .align 1 .b8 _ZN34_INTERNAL_75ee2e64_4_k_cu_e42bec434cuda3std6ranges3__45__cpo5beginE[1];
.global .align 1 .b8 _ZN34_INTERNAL_75ee2e64_4_k_cu_e42bec434cuda3std6ranges3__45__cpo3endE[1];
.global .align 1 .b8 _ZN34_INTERNAL_75ee2e64_4_k_cu_e42bec434cuda3std6ranges3__45__cpo6cbeginE[1];
.global .align 1 .b8 _ZN34_INTERNAL_75ee2e64_4_k_cu_e42bec434cuda3std6ranges3__45__cpo4cendE[1];
.global .align 1 .b8 _ZN34_INTERNAL_75ee2e64_4_k_cu_e42bec434cuda3std6ranges3__45__cpo7advanceE[1];
.global .align 1 .b8 _ZN34_INTERNAL_75ee2e64_4_k_cu_e42bec434cuda3std6ranges3__45__cpo9iter_swapE[1];
.global .align 1 .b8 _ZN34_INTERNAL_75ee2e64_4_k_cu_e42bec434cuda3std6ranges3__45__cpo4nextE[1];
.global .align 1 .b8 _ZN34_INTERNAL_75ee2e64_4_k_cu_e42bec434cuda3std6ranges3__45__cpo4prevE[1];
.global .align 1 .b8 _ZN34_INTERNAL_75ee2e64_4_k_cu_e42bec434cuda3std6ranges3__45__cpo4dataE[1];
.global .align 1 .b8 _ZN34_INTERNAL_75ee2e64_4_k_cu_e42bec434cuda3std6ranges3__45__cpo5cdataE[1];
.global .align 1 .b8 _ZN34_INTERNAL_75ee2e64_4_k_cu_e42bec434cuda3std6ranges3__45__cpo4sizeE[1];
.global .align 1 .b8 _ZN34_INTERNAL_75ee2e64_4_k_cu_e42bec434cuda3std6ranges3__45__cpo5ssizeE[1];
.global .align 1 .b8 _ZN34_INTERNAL_75ee2e64_4_k_cu_e42bec434cuda3std6ranges3__45__cpo8distanceE[1];
.global .align 1 .b8 _ZN34_INTERNAL_75ee2e64_4_k_cu_e42bec436thrust24THRUST_300001_SM_1000_NS8cuda_cub3parE[1];
.global .align 1 .b8 _ZN34_INTERNAL_75ee2e64_4_k_cu_e42bec436thrust24THRUST_300001_SM_1000_NS8cuda_cub10par_nosyncE[1];
.global .align 1 .b8 _ZN34_INTERNAL_75ee2e64_4_k_cu_e42bec436thrust24THRUST_300001_SM_1000_NS6system6detail10sequential3seqE[1];
.global .align 1 .b8 _ZN34_INTERNAL_75ee2e64_4_k_cu_e42bec436thrust24THRUST_300001_SM_1000_NS12placeholders2_1E[1];
.global .align 1 .b8 _ZN34_INTERNAL_75ee2e64_4_k_cu_e42bec436thrust24THRUST_300001_SM_1000_NS12placeholders2_2E[1];
.global .align 1 .b8 _ZN34_INTERNAL_75ee2e64_4_k_cu_e42bec436thrust24THRUST_300001_SM_1000_NS12placeholders2_3E[1];
.global .align 1 .b8 _ZN34_INTERNAL_75ee2e64_4_k_cu_e42bec436thrust24THRUST_300001_SM_1000_NS12placeholders2_4E[1];
.global .align 1 .b8 _ZN34_INTERNAL_75ee2e64_4_k_cu_e42bec436thrust24THRUST_300001_SM_1000_NS12placeholders2_5E[1];
.global .align 1 .b8 _ZN34_INTERNAL_75ee2e64_4_k_cu_e42bec436thrust24THRUST_300001_SM_1000_NS12placeholders2_6E[1];
.global .align 1 .b8 _ZN34_INTERNAL_75ee2e64_4_k_cu_e42bec436thrust24THRUST_300001_SM_1000_NS12placeholders2_7E[1];
.global .align 1 .b8 _ZN34_INTERNAL_75ee2e64_4_k_cu_e42bec436thrust24THRUST_300001_SM_1000_NS12placeholders2_8E[1];
.global .align 1 .b8 _ZN34_INTERNAL_75ee2e64_4_k_cu_e42bec436thrust24THRUST_300001_SM_1000_NS12placeholders2_9E[1];
.global .align 1 .b8 _ZN34_INTERNAL_75ee2e64_4_k_cu_e42bec436thrust24THRUST_300001_SM_1000_NS12placeholders3_10E[1];
.global .align 1 .b8 _ZN34_INTERNAL_75ee2e64_4_k_cu_e42bec436thrust24THRUST_300001_SM_1000_NS3seqE[1];

.visible .entry _Z10thermostatP6float3(
	.param .u64 .ptr .align 1 _Z10thermostatP6float3_param_0
)
{
	.reg .b32 	%f<257>;
	.reg .b64 	%rd<3>;
	.reg .b64 	%fd<388>;

	ld.param.u64 	%rd1, [_Z10thermostatP6float3_param_0];
	cvta.to.global.u64 	%rd2, %rd1;
	ld.global.f32 	%f1, [%rd2];
	cvt.f64.f32 	%fd1, %f1;
	mul.f64 	%fd2, %fd1, 0d4047FEB51AF873B1;
	ld.global.f32 	%f2, [%rd2+4];
	mul.f32 	%f3, %f2, %f2;
	cvt.f64.f32 	%fd3, %f3;
	fma.rn.f64 	%fd4, %fd2, %fd1, %fd3;
	ld.global.f32 	%f4, [%rd2+8];
	mul.f32 	%f5, %f4, %f4;
	cvt.f64.f32 	%fd5, %f5;
	add.f64 	%fd6, %fd4, %fd5;
	ld.global.f32 	%f6, [%rd2+12];
	cvt.f64.f32 	%fd7, %f6;
	mul.f64 	%fd8, %fd7, 0d4047FEB51AF873B1;
	ld.global.f32 	%f7, [%rd2+16];
	mul.f32 	%f8, %f7, %f7;
	cvt.f64.f32 	%fd9, %f8;
	fma.rn.f64 	%fd10, %fd8, %fd7, %fd9;
	ld.global.f32 	%f9, [%rd2+20];
	mul.f32 	%f10, %f9, %f9;
	cvt.f64.f32 	%fd11, %f10;
	add.f64 	%fd12, %fd10, %fd11;
	add.f64 	%fd13, %fd6, %fd12;
	ld.global.f32 	%f11, [%rd2+24];
	cvt.f64.f32 	%fd14, %f11;
	mul.f64 	%fd15, %fd14, 0d4047FEB51AF873B1;
	ld.global.f32 	%f12, [%rd2+28];
	mul.f32 	%f13, %f12, %f12;
	cvt.f64.f32 	%fd16, %f13;
	fma.rn.f64 	%fd17, %fd15, %fd14, %fd16;
	ld.global.f32 	%f14, [%rd2+32];
	mul.f32 	%f15, %f14, %f14;
	cvt.f64.f32 	%fd18, %f15;
	add.f64 	%fd19, %fd17, %fd18;
	add.f64 	%fd20, %fd13, %fd19;
	ld.global.f32 	%f16, [%rd2+36];
	cvt.f64.f32 	%fd21, %f16;
	mul.f64 	%fd22, %fd21, 0d4047FEB51AF873B1;
	ld.global.f32 	%f17, [%rd2+40];
	mul.f32 	%f18, %f17, %f17;
	cvt.f64.f32 	%fd23, %f18;
	fma.rn.f64 	%fd24, %fd22, %fd21, %fd23;
	ld.global.f32 	%f19, [%rd2+44];
	mul.f32 	%f20, %f19, %f19;
	cvt.f64.f32 	%fd25, %f20;
	add.f64 	%fd26, %fd24, %fd25;
	add.f64 	%fd27, %fd20, %fd26;
	ld.global.f32 	%f21, [%rd2+48];
	cvt.f64.f32 	%fd28, %f21;
	mul.f64 	%fd29, %fd28, 0d4047FEB51AF873B1;
	ld.global.f32 	%f22, [%rd2+52];
	mul.f32 	%f23, %f22, %f22;
	cvt.f64.f32 	%fd30, %f23;
	fma.rn.f64 	%fd31, %fd29, %fd28, %fd30;
	ld.global.f32 	%f24, [%rd2+56];
	mul.f32 	%f25, %f24, %f24;
	cvt.f64.f32 	%fd32, %f25;
	add.f64 	%fd33, %fd31, %fd32;
	add.f64 	%fd34, %fd27, %fd33;
	ld.global.f32 	%f26, [%rd2+60];
	cvt.f64.f32 	%fd35, %f26;
	mul.f64 	%fd36, %fd35, 0d4047FEB51AF873B1;
	ld.global.f32 	%f27, [%rd2+64];
	mul.f32 	%f28, %f27, %f27;
	cvt.f64.f32 	%fd37, %f28;
	fma.rn.f64 	%fd38, %fd36, %fd35, %fd37;
	ld.global.f32 	%f29, [%rd2+68];
	mul.f32 	%f30, %f29, %f29;
	cvt.f64.f32 	%fd39, %f30;
	add.f64 	%fd40, %fd38, %fd39;
	add.f64 	%fd41, %fd34, %fd40;
	ld.global.f32 	%f31, [%rd2+72];
	cvt.f64.f32 	%fd42, %f31;
	mul.f64 	%fd43, %fd42, 0d4047FEB51AF873B1;
	ld.global.f32 	%f32, [%rd2+76];
	mul.f32 	%f33, %f32, %f32;
	cvt.f64.f32 	%fd44, %f33;
	fma.rn.f64 	%fd45, %fd43, %fd42, %fd44;
	ld.global.f32 	%f34, [%rd2+80];
	mul.f32 	%f35, %f34, %f34;
	cvt.f64.f32 	%fd46, %f35;
	add.f64 	%fd47, %fd45, %fd46;
	add.f64 	%fd48, %fd41, %fd47;
	ld.global.f32 	%f36, [%rd2+84];
	cvt.f64.f32 	%fd49, %f36;
	mul.f64 	%fd50, %fd49, 0d4047FEB51AF873B1;
	ld.global.f32 	%f37, [%rd2+88];
	mul.f32 	%f38, %f37, %f37;
	cvt.f64.f32 	%fd51, %f38;
	fma.rn.f64 	%fd52, %fd50, %fd49, %fd51;
	ld.global.f32 	%f39, [%rd2+92];
	mul.f32 	%f40, %f39, %f39;
	cvt.f64.f32 	%fd53, %f40;
	add.f64 	%fd54, %fd52, %fd53;
	add.f64 	%fd55, %fd48, %fd54;
	ld.global.f32 	%f41, [%rd2+96];
	cvt.f64.f32 	%fd56, %f41;
	mul.f64 	%fd57, %fd56, 0d4047FEB51AF873B1;
	ld.global.f32 	%f42, [%rd2+100];
	mul.f32 	%f43, %f42, %f42;
	cvt.f64.f32 	%fd58, %f43;
	fma.rn.f64 	%fd59, %fd57, %fd56, %fd58;
	ld.global.f32 	%f44, [%rd2+104];
	mul.f32 	%f45, %f44, %f44;
	cvt.f64.f32 	%fd60, %f45;
	add.f64 	%fd61, %fd59, %fd60;
	add.f64 	%fd62, %fd55, %fd61;
	ld.global.f32 	%f46, [%rd2+108];
	cvt.f64.f32 	%fd63, %f46;
	mul.f64 	%fd64, %fd63, 0d4047FEB51AF873B1;
	ld.global.f32 	%f47, [%rd2+112];
	mul.f32 	%f48, %f47, %f47;
	cvt.f64.f32 	%fd65, %f48;
	fma.rn.f64 	%fd66, %fd64, %fd63, %fd65;
	ld.global.f32 	%f49, [%rd2+116];
	mul.f32 	%f50, %f49, %f49;
	cvt.f64.f32 	%fd67, %f50;
	add.f64 	%fd68, %fd66, %fd67;
	add.f64 	%fd69, %fd62, %fd68;
	ld.global.f32 	%f51, [%rd2+120];
	cvt.f64.f32 	%fd70, %f51;
	mul.f64 	%fd71, %fd70, 0d4047FEB51AF873B1;
	ld.global.f32 	%f52, [%rd2+124];
	mul.f32 	%f53, %f52, %f52;
	cvt.f64.f32 	%fd72, %f53;
	fma.rn.f64 	%fd73, %fd71, %fd70, %fd72;
	ld.global.f32 	%f54, [%rd2+128];
	mul.f32 	%f55, %f54, %f54;
	cvt.f64.f32 	%fd74, %f55;
	add.f64 	%fd75, %fd73, %fd74;
	add.f64 	%fd76, %fd69, %fd75;
	ld.global.f32 	%f56, [%rd2+132];
	cvt.f64.f32 	%fd77, %f56;
	mul.f64 	%fd78, %fd77, 0d4047FEB51AF873B1;
	ld.global.f32 	%f57, [%rd2+136];
	mul.f32 	%f58, %f57, %f57;
	cvt.f64.f32 	%fd79, %f58;
	fma.rn.f64 	%fd80, %fd78, %fd77, %fd79;
	ld.global.f32 	%f59, [%rd2+140];
	mul.f32 	%f60, %f59, %f59;
	cvt.f64.f32 	%fd81, %f60;
	add.f64 	%fd82, %fd80, %fd81;
	add.f64 	%fd83, %fd76, %fd82;
	ld.global.f32 	%f61, [%rd2+144];
	cvt.f64.f32 	%fd84, %f61;
	mul.f64 	%fd85, %fd84, 0d4047FEB51AF873B1;
	ld.global.f32 	%f62, [%rd2+148];
	mul.f32 	%f63, %f62, %f62;
	cvt.f64.f32 	%fd86, %f63;
	fma.rn.f64 	%fd87, %fd85, %fd84, %fd86;
	ld.global.f32 	%f64, [%rd2+152];
	mul.f32 	%f65, %f64, %f64;
	cvt.f64.f32 	%fd88, %f65;
	add.f64 	%fd89, %fd87, %fd88;
	add.f64 	%fd90, %fd83, %fd89;
	ld.global.f32 	%f66, [%rd2+156];
	cvt.f64.f32 	%fd91, %f66;
	mul.f64 	%fd92, %fd91, 0d4047FEB51AF873B1;
	ld.global.f32 	%f67, [%rd2+160];
	mul.f32 	%f68, %f67, %f67;
	cvt.f64.f32 	%fd93, %f68;
	fma.rn.f64 	%fd94, %fd92, %fd91, %fd93;
	ld.global.f32 	%f69, [%rd2+164];
	mul.f32 	%f70, %f69, %f69;
	cvt.f64.f32 	%fd95, %f70;
	add.f64 	%fd96, %fd94, %fd95;
	add.f64 	%fd97, %fd90, %fd96;
	ld.global.f32 	%f71, [%rd2+168];
	cvt.f64.f32 	%fd98, %f71;
	mul.f64 	%fd99, %fd98, 0d4047FEB51AF873B1;
	ld.global.f32 	%f72, [%rd2+172];
	mul.f32 	%f73, %f72, %f72;
	cvt.f64.f32 	%fd100, %f73;
	fma.rn.f64 	%fd101, %fd99, %fd98, %fd100;
	ld.global.f32 	%f74, [%rd2+176];
	mul.f32 	%f75, %f74, %f74;
	cvt.f64.f32 	%fd102, %f75;
	add.f64 	%fd103, %fd101, %fd102;
	add.f64 	%fd104, %fd97, %fd103;
	ld.global.f32 	%f76, [%rd2+180];
	cvt.f64.f32 	%fd105, %f76;
	mul.f64 	%fd106, %fd105, 0d4047FEB51AF873B1;
	ld.global.f32 	%f77, [%rd2+184];
	mul.f32 	%f78, %f77, %f77;
	cvt.f64.f32 	%fd107, %f78;
	fma.rn.f64 	%fd108, %fd106, %fd105, %fd107;
	ld.global.f32 	%f79, [%rd2+188];
	mul.f32 	%f80, %f79, %f79;
	cvt.f64.f32 	%fd109, %f80;
	add.f64 	%fd110, %fd108, %fd109;
	add.f64 	%fd111, %fd104, %fd110;
	ld.global.f32 	%f81, [%rd2+192];
	cvt.f64.f32 	%fd112, %f81;
	mul.f64 	%fd113, %fd112, 0d4047FEB51AF873B1;
	ld.global.f32 	%f82, [%rd2+196];
	mul.f32 	%f83, %f82, %f82;
	cvt.f64.f32 	%fd114, %f83;
	fma.rn.f64 	%fd115, %fd113, %fd112, %fd114;
	ld.global.f32 	%f84, [%rd2+200];
	mul.f32 	%f85, %f84, %f84;
	cvt.f64.f32 	%fd116, %f85;
	add.f64 	%fd117, %fd115, %fd116;
	add.f64 	%fd118, %fd111, %fd117;
	ld.global.f32 	%f86, [%rd2+204];
	cvt.f64.f32 	%fd119, %f86;
	mul.f64 	%fd120, %fd119, 0d4047FEB51AF873B1;
	ld.global.f32 	%f87, [%rd2+208];
	mul.f32 	%f88, %f87, %f87;
	cvt.f64.f32 	%fd121, %f88;
	fma.rn.f64 	%fd122, %fd120, %fd119, %fd121;
	ld.global.f32 	%f89, [%rd2+212];
	mul.f32 	%f90, %f89, %f89;
	cvt.f64.f32 	%fd123, %f90;
	add.f64 	%fd124, %fd122, %fd123;
	add.f64 	%fd125, %fd118, %fd124;
	ld.global.f32 	%f91, [%rd2+216];
	cvt.f64.f32 	%fd126, %f91;
	mul.f64 	%fd127, %fd126, 0d4047FEB51AF873B1;
	ld.global.f32 	%f92, [%rd2+220];
	mul.f32 	%f93, %f92, %f92;
	cvt.f64.f32 	%fd128, %f93;
	fma.rn.f64 	%fd129, %fd127, %fd126, %fd128;
	ld.global.f32 	%f94, [%rd2+224];
	mul.f32 	%f95, %f94, %f94;
	cvt.f64.f32 	%fd130, %f95;
	add.f64 	%fd131, %fd129, %fd130;
	add.f64 	%fd132, %fd125, %fd131;
	ld.global.f32 	%f96, [%rd2+228];
	cvt.f64.f32 	%fd133, %f96;
	mul.f64 	%fd134, %fd133, 0d4047FEB51AF873B1;
	ld.global.f32 	%f97, [%rd2+232];
	mul.f32 	%f98, %f97, %f97;
	cvt.f64.f32 	%fd135, %f98;
	fma.rn.f64 	%fd136, %fd134, %fd133, %fd135;
	ld.global.f32 	%f99, [%rd2+236];
	mul.f32 	%f100, %f99, %f99;
	cvt.f64.f32 	%fd137, %f100;
	add.f64 	%fd138, %fd136, %fd137;
	add.f64 	%fd139, %fd132, %fd138;
	ld.global.f32 	%f101, [%rd2+240];
	cvt.f64.f32 	%fd140, %f101;
	mul.f64 	%fd141, %fd140, 0d4047FEB51AF873B1;
	ld.global.f32 	%f102, [%rd2+244];
	mul.f32 	%f103, %f102, %f102;
	cvt.f64.f32 	%fd142, %f103;
	fma.rn.f64 	%fd143, %fd141, %fd140, %fd142;
	ld.global.f32 	%f104, [%rd2+248];
	mul.f32 	%f105, %f104, %f104;
	cvt.f64.f32 	%fd144, %f105;
	add.f64 	%fd145, %fd143, %fd144;
	add.f64 	%fd146, %fd139, %fd145;
	ld.global.f32 	%f106, [%rd2+252];
	cvt.f64.f32 	%fd147, %f106;
	mul.f64 	%fd148, %fd147, 0d4047FEB51AF873B1;
	ld.global.f32 	%f107, [%rd2+256];
	mul.f32 	%f108, %f107, %f107;
	cvt.f64.f32 	%fd149, %f108;
	fma.rn.f64 	%fd150, %fd148, %fd147, %fd149;
	ld.global.f32 	%f109, [%rd2+260];
	mul.f32 	%f110, %f109, %f109;
	cvt.f64.f32 	%fd151, %f110;
	add.f64 	%fd152, %fd150, %fd151;
	add.f64 	%fd153, %fd146, %fd152;
	ld.global.f32 	%f111, [%rd2+264];
	cvt.f64.f32 	%fd154, %f111;
	mul.f64 	%fd155, %fd154, 0d4047FEB51AF873B1;
	ld.global.f32 	%f112, [%rd2+268];
	mul.f32 	%f113, %f112, %f112;
	cvt.f64.f32 	%fd156, %f113;
	fma.rn.f64 	%fd157, %fd155, %fd154, %fd156;
	ld.global.f32 	%f114, [%rd2+272];
	mul.f32 	%f115, %f114, %f114;
	cvt.f64.f32 	%fd158, %f115;
	add.f64 	%fd159, %fd157, %fd158;
	add.f64 	%fd160, %fd153, %fd159;
	ld.global.f32 	%f116, [%rd2+276];
	cvt.f64.f32 	%fd161, %f116;
	mul.f64 	%fd162, %fd161, 0d4047FEB51AF873B1;
	ld.global.f32 	%f117, [%rd2+280];
	mul.f32 	%f118, %f117, %f117;
	cvt.f64.f32 	%fd163, %f118;
	fma.rn.f64 	%fd164, %fd162, %fd161, %fd163;
	ld.global.f32 	%f119, [%rd2+284];
	mul.f32 	%f120, %f119, %f119;
	cvt.f64.f32 	%fd165, %f120;
	add.f64 	%fd166, %fd164, %fd165;
	add.f64 	%fd167, %fd160, %fd166;
	ld.global.f32 	%f121, [%rd2+288];
	cvt.f64.f32 	%fd168, %f121;
	mul.f64 	%fd169, %fd168, 0d4047FEB51AF873B1;
	ld.global.f32 	%f122, [%rd2+292];
	mul.f32 	%f123, %f122, %f122;
	cvt.f64.f32 	%fd170, %f123;
	fma.rn.f64 	%fd171, %fd169, %fd168, %fd170;
	ld.global.f32 	%f124, [%rd2+296];
	mul.f32 	%f125, %f124, %f124;
	cvt.f64.f32 	%fd172, %f125;
	add.f64 	%fd173, %fd171, %fd172;
	add.f64 	%fd174, %fd167, %fd173;
	ld.global.f32 	%f126, [%rd2+300];
	cvt.f64.f32 	%fd175, %f126;
	mul.f64 	%fd176, %fd175, 0d4047FEB51AF873B1;
	ld.global.f32 	%f127, [%rd2+304];
	mul.f32 	%f128, %f127, %f127;
	cvt.f64.f32 	%fd177, %f128;
	fma.rn.f64 	%fd178, %fd176, %fd175, %fd177;
	ld.global.f32 	%f129, [%rd2+308];
	mul.f32 	%f130, %f129, %f129;
	cvt.f64.f32 	%fd179, %f130;
	add.f64 	%fd180, %fd178, %fd179;
	add.f64 	%fd181, %fd174, %fd180;
	ld.global.f32 	%f131, [%rd2+312];
	cvt.f64.f32 	%fd182, %f131;
	mul.f64 	%fd183, %fd182, 0d4047FEB51AF873B1;
	ld.global.f32 	%f132, [%rd2+316];
	mul.f32 	%f133, %f132, %f132;
	cvt.f64.f32 	%fd184, %f133;
	fma.rn.f64 	%fd185, %fd183, %fd182, %fd184;
	ld.global.f32 	%f134, [%rd2+320];
	mul.f32 	%f135, %f134, %f134;
	cvt.f64.f32 	%fd186, %f135;
	add.f64 	%fd187, %fd185, %fd186;
	add.f64 	%fd188, %fd181, %fd187;
	ld.global.f32 	%f136, [%rd2+324];
	cvt.f64.f32 	%fd189, %f136;
	mul.f64 	%fd190, %fd189, 0d4047FEB51AF873B1;
	ld.global.f32 	%f137, [%rd2+328];
	mul.f32 	%f138, %f137, %f137;
	cvt.f64.f32 	%fd191, %f138;
	fma.rn.f64 	%fd192, %fd190, %fd189, %fd191;
	ld.global.f32 	%f139, [%rd2+332];
	mul.f32 	%f140, %f139, %f139;
	cvt.f64.f32 	%fd193, %f140;
	add.f64 	%fd194, %fd192, %fd193;
	add.f64 	%fd195, %fd188, %fd194;
	ld.global.f32 	%f141, [%rd2+336];
	cvt.f64.f32 	%fd196, %f141;
	mul.f64 	%fd197, %fd196, 0d4047FEB51AF873B1;
	ld.global.f32 	%f142, [%rd2+340];
	mul.f32 	%f143, %f142, %f142;
	cvt.f64.f32 	%fd198, %f143;
	fma.rn.f64 	%fd199, %fd197, %fd196, %fd198;
	ld.global.f32 	%f144, [%rd2+344];
	mul.f32 	%f145, %f144, %f144;
	cvt.f64.f32 	%fd200, %f145;
	add.f64 	%fd201, %fd199, %fd200;
	add.f64 	%fd202, %fd195, %fd201;
	ld.global.f32 	%f146, [%rd2+348];
	cvt.f64.f32 	%fd203, %f146;
	mul.f64 	%fd204, %fd203, 0d4047FEB51AF873B1;
	ld.global.f32 	%f147, [%rd2+352];
	mul.f32 	%f148, %f147, %f147;
	cvt.f64.f32 	%fd205, %f148;
	fma.rn.f64 	%fd206, %fd204, %fd203, %fd205;
	ld.global.f32 	%f149, [%rd2+356];
	mul.f32 	%f150, %f149, %f149;
	cvt.f64.f32 	%fd207, %f150;
	add.f64 	%fd208, %fd206, %fd207;
	add.f64 	%fd209, %fd202, %fd208;
	ld.global.f32 	%f151, [%rd2+360];
	cvt.f64.f32 	%fd210, %f151;
	mul.f64 	%fd211, %fd210, 0d4047FEB51AF873B1;
	ld.global.f32 	%f152, [%rd2+364];
	mul.f32 	%f153, %f152, %f152;
	cvt.f64.f32 	%fd212, %f153;
	fma.rn.f64 	%fd213, %fd211, %fd210, %fd212;
	ld.global.f32 	%f154, [%rd2+368];
	mul.f32 	%f155, %f154, %f154;
	cvt.f64.f32 	%fd214, %f155;
	add.f64 	%fd215, %fd213, %fd214;
	add.f64 	%fd216, %fd209, %fd215;
	ld.global.f32 	%f156, [%rd2+372];
	cvt.f64.f32 	%fd217, %f156;
	mul.f64 	%fd218, %fd217, 0d4047FEB51AF873B1;
	ld.global.f32 	%f157, [%rd2+376];
	mul.f32 	%f158, %f157, %f157;
	cvt.f64.f32 	%fd219, %f158;
	fma.rn.f64 	%fd220, %fd218, %fd217, %fd219;
	ld.global.f32 	%f159, [%rd2+380];
	mul.f32 	%f160, %f159, %f159;
	cvt.f64.f32 	%fd221, %f160;
	add.f64 	%fd222, %fd220, %fd221;
	add.f64 	%fd223, %fd216, %fd222;
	div.rn.f64 	%fd224, %fd223, 0d4057400000000000;
	mov.f64 	%fd225, 0d4062919FE8ED14C8;
	div.rn.f64 	%fd226, %fd225, %fd224;
	sqrt.rn.f64 	%fd227, %fd226;
	mul.f64 	%fd228, %fd227, %fd1;
	cvt.rn.f32.f64 	%f161, %fd228;
	st.global.f32 	[%rd2], %f161;
	cvt.f64.f32 	%fd229, %f2;
	mul.f64 	%fd230, %fd227, %fd229;
	cvt.rn.f32.f64 	%f162, %fd230;
	st.global.f32 	[%rd2+4], %f162;
	cvt.f64.f32 	%fd231, %f4;
	mul.f64 	%fd232, %fd227, %fd231;
	cvt.rn.f32.f64 	%f163, %fd232;
	st.global.f32 	[%rd2+8], %f163;
	mul.f64 	%fd233, %fd227, %fd7;
	cvt.rn.f32.f64 	%f164, %fd233;
	st.global.f32 	[%rd2+12], %f164;
	cvt.f64.f32 	%fd234, %f7;
	mul.f64 	%fd235, %fd227, %fd234;
	cvt.rn.f32.f64 	%f165, %fd235;
	st.global.f32 	[%rd2+16], %f165;
	cvt.f64.f32 	%fd236, %f9;
	mul.f64 	%fd237, %fd227, %fd236;
	cvt.rn.f32.f64 	%f166, %fd237;
	st.global.f32 	[%rd2+20], %f166;
	mul.f64 	%fd238, %fd227, %fd14;
	cvt.rn.f32.f64 	%f167, %fd238;
	st.global.f32 	[%rd2+24], %f167;
	cvt.f64.f32 	%fd239, %f12;
	mul.f64 	%fd240, %fd227, %fd239;
	cvt.rn.f32.f64 	%f168, %fd240;
	st.global.f32 	[%rd2+28], %f168;
	cvt.f64.f32 	%fd241, %f14;
	mul.f64 	%fd242, %fd227, %fd241;
	cvt.rn.f32.f64 	%f169, %fd242;
	st.global.f32 	[%rd2+32], %f169;
	mul.f64 	%fd243, %fd227, %fd21;
	cvt.rn.f32.f64 	%f170, %fd243;
	st.global.f32 	[%rd2+36], %f170;
	cvt.f64.f32 	%fd244, %f17;
	mul.f64 	%fd245, %fd227, %fd244;
	cvt.rn.f32.f64 	%f171, %fd245;
	st.global.f32 	[%rd2+40], %f171;
	cvt.f64.f32 	%fd246, %f19;
	mul.f64 	%fd247, %fd227, %fd246;
	cvt.rn.f32.f64 	%f172, %fd247;
	st.global.f32 	[%rd2+44], %f172;
	mul.f64 	%fd248, %fd227, %fd28;
	cvt.rn.f32.f64 	%f173, %fd248;
	st.global.f32 	[%rd2+48], %f173;
	cvt.f64.f32 	%fd249, %f22;
	mul.f64 	%fd250, %fd227, %fd249;
	cvt.rn.f32.f64 	%f174, %fd250;
	st.global.f32 	[%rd2+52], %f174;
	cvt.f64.f32 	%fd251, %f24;
	mul.f64 	%fd252, %fd227, %fd251;
	cvt.rn.f32.f64 	%f175, %fd252;
	st.global.f32 	[%rd2+56], %f175;
	mul.f64 	%fd253, %fd227, %fd35;
	cvt.rn.f32.f64 	%f176, %fd253;
	st.global.f32 	[%rd2+60], %f176;
	cvt.f64.f32 	%fd254, %f27;
	mul.f64 	%fd255, %fd227, %fd254;
	cvt.rn.f32.f64 	%f177, %fd255;
	st.global.f32 	[%rd2+64], %f177;
	cvt.f64.f32 	%fd256, %f29;
	mul.f64 	%fd257, %fd227, %fd256;
	cvt.rn.f32.f64 	%f178, %fd257;
	st.global.f32 	[%rd2+68], %f178;
	mul.f64 	%fd258, %fd227, %fd42;
	cvt.rn.f32.f64 	%f179, %fd258;
	st.global.f32 	[%rd2+72], %f179;
	cvt.f64.f32 	%fd259, %f32;
	mul.f64 	%fd260, %fd227, %fd259;
	cvt.rn.f32.f64 	%f180, %fd260;
	st.global.f32 	[%rd2+76], %f180;
	cvt.f64.f32 	%fd261, %f34;
	mul.f64 	%fd262, %fd227, %fd261;
	cvt.rn.f32.f64 	%f181, %fd262;
	st.global.f32 	[%rd2+80], %f181;
	mul.f64 	%fd263, %fd227, %fd49;
	cvt.rn.f32.f64 	%f182, %fd263;
	st.global.f32 	[%rd2+84], %f182;
	cvt.f64.f32 	%fd264, %f37;
	mul.f64 	%fd265, %fd227, %fd264;
	cvt.rn.f32.f64 	%f183, %fd265;
	st.global.f32 	[%rd2+88], %f183;
	cvt.f64.f32 	%fd266, %f39;
	mul.f64 	%fd267, %fd227, %fd266;
	cvt.rn.f32.f64 	%f184, %fd267;
	st.global.f32 	[%rd2+92], %f184;
	mul.f64 	%fd268, %fd227, %fd56;
	cvt.rn.f32.f64 	%f185, %fd268;
	st.global.f32 	[%rd2+96], %f185;
	cvt.f64.f32 	%fd269, %f42;
	mul.f64 	%fd270, %fd227, %fd269;
	cvt.rn.f32.f64 	%f186, %fd270;
	st.global.f32 	[%rd2+100], %f186;
	cvt.f64.f32 	%fd271, %f44;
	mul.f64 	%fd272, %fd227, %fd271;
	cvt.rn.f32.f64 	%f187, %fd272;
	st.global.f32 	[%rd2+104], %f187;
	mul.f64 	%fd273, %fd227, %fd63;
	cvt.rn.f32.f64 	%f188, %fd273;
	st.global.f32 	[%rd2+108], %f188;
	cvt.f64.f32 	%fd274, %f47;
	mul.f64 	%fd275, %fd227, %fd274;
	cvt.rn.f32.f64 	%f189, %fd275;
	st.global.f32 	[%rd2+112], %f189;
	cvt.f64.f32 	%fd276, %f49;
	mul.f64 	%fd277, %fd227, %fd276;
	cvt.rn.f32.f64 	%f190, %fd277;
	st.global.f32 	[%rd2+116], %f190;
	mul.f64 	%fd278, %fd227, %fd70;
	cvt.rn.f32.f64 	%f191, %fd278;
	st.global.f32 	[%rd2+120], %f191;
	cvt.f64.f32 	%fd279, %f52;
	mul.f64 	%fd280, %fd227, %fd279;
	cvt.rn.f32.f64 	%f192, %fd280;
	st.global.f32 	[%rd2+124], %f192;
	cvt.f64.f32 	%fd281, %f54;
	mul.f64 	%fd282, %fd227, %fd281;
	cvt.rn.f32.f64 	%f193, %fd282;
	st.global.f32 	[%rd2+128], %f193;
	mul.f64 	%fd283, %fd227, %fd77;
	cvt.rn.f32.f64 	%f194, %fd283;
	st.global.f32 	[%rd2+132], %f194;
	cvt.f64.f32 	%fd284, %f57;
	mul.f64 	%fd285, %fd227, %fd284;
	cvt.rn.f32.f64 	%f195, %fd285;
	st.global.f32 	[%rd2+136], %f195;
	cvt.f64.f32 	%fd286, %f59;
	mul.f64 	%fd287, %fd227, %fd286;
	cvt.rn.f32.f64 	%f196, %fd287;
	st.global.f32 	[%rd2+140], %f196;
	mul.f64 	%fd288, %fd227, %fd84;
	cvt.rn.f32.f64 	%f197, %fd288;
	st.global.f32 	[%rd2+144], %f197;
	cvt.f64.f32 	%fd289, %f62;
	mul.f64 	%fd290, %fd227, %fd289;
	cvt.rn.f32.f64 	%f198, %fd290;
	st.global.f32 	[%rd2+148], %f198;
	cvt.f64.f32 	%fd291, %f64;
	mul.f64 	%fd292, %fd227, %fd291;
	cvt.rn.f32.f64 	%f199, %fd292;
	st.global.f32 	[%rd2+152], %f199;
	mul.f64 	%fd293, %fd227, %fd91;
	cvt.rn.f32.f64 	%f200, %fd293;
	st.global.f32 	[%rd2+156], %f200;
	cvt.f64.f32 	%fd294, %f67;
	mul.f64 	%fd295, %fd227, %fd294;
	cvt.rn.f32.f64 	%f201, %fd295;
	st.global.f32 	[%rd2+160], %f201;
	cvt.f64.f32 	%fd296, %f69;
	mul.f64 	%fd297, %fd227, %fd296;
	cvt.rn.f32.f64 	%f202, %fd297;
	st.global.f32 	[%rd2+164], %f202;
	mul.f64 	%fd298, %fd227, %fd98;
	cvt.rn.f32.f64 	%f203, %fd298;
	st.global.f32 	[%rd2+168], %f203;
	cvt.f64.f32 	%fd299, %f72;
	mul.f64 	%fd300, %fd227, %fd299;
	cvt.rn.f32.f64 	%f204, %fd300;
	st.global.f32 	[%rd2+172], %f204;
	cvt.f64.f32 	%fd301, %f74;
	mul.f64 	%fd302, %fd227, %fd301;
	cvt.rn.f32.f64 	%f205, %fd302;
	st.global.f32 	[%rd2+176], %f205;
	mul.f64 	%fd303, %fd227, %fd105;
	cvt.rn.f32.f64 	%f206, %fd303;
	st.global.f32 	[%rd2+180], %f206;
	cvt.f64.f32 	%fd304, %f77;
	mul.f64 	%fd305, %fd227, %fd304;
	cvt.rn.f32.f64 	%f207, %fd305;
	st.global.f32 	[%rd2+184], %f207;
	cvt.f64.f32 	%fd306, %f79;
	mul.f64 	%fd307, %fd227, %fd306;
	cvt.rn.f32.f64 	%f208, %fd307;
	st.global.f32 	[%rd2+188], %f208;
	mul.f64 	%fd308, %fd227, %fd112;
	cvt.rn.f32.f64 	%f209, %fd308;
	st.global.f32 	[%rd2+192], %f209;
	cvt.f64.f32 	%fd309, %f82;
	mul.f64 	%fd310, %fd227, %fd309;
	cvt.rn.f32.f64 	%f210, %fd310;
	st.global.f32 	[%rd2+196], %f210;
	cvt.f64.f32 	%fd311, %f84;
	mul.f64 	%fd312, %fd227, %fd311;
	cvt.rn.f32.f64 	%f211, %fd312;
	st.global.f32 	[%rd2+200], %f211;
	mul.f64 	%fd313, %fd227, %fd119;
	cvt.rn.f32.f64 	%f212, %fd313;
	st.global.f32 	[%rd2+204], %f212;
	cvt.f64.f32 	%fd314, %f87;
	mul.f64 	%fd315, %fd227, %fd314;
	cvt.rn.f32.f64 	%f213, %fd315;
	st.global.f32 	[%rd2+208], %f213;
	cvt.f64.f32 	%fd316, %f89;
	mul.f64 	%fd317, %fd227, %fd316;
	cvt.rn.f32.f64 	%f214, %fd317;
	st.global.f32 	[%rd2+212], %f214;
	mul.f64 	%fd318, %fd227, %fd126;
	cvt.rn.f32.f64 	%f215, %fd318;
	st.global.f32 	[%rd2+216], %f215;
	cvt.f64.f32 	%fd319, %f92;
	mul.f64 	%fd320, %fd227, %fd319;
	cvt.rn.f32.f64 	%f216, %fd320;
	st.global.f32 	[%rd2+220], %f216;
	cvt.f64.f32 	%fd321, %f94;
	mul.f64 	%fd322, %fd227, %fd321;
	cvt.rn.f32.f64 	%f217, %fd322;
	st.global.f32 	[%rd2+224], %f217;
	mul.f64 	%fd323, %fd227, %fd133;
	cvt.rn.f32.f64 	%f218, %fd323;
	st.global.f32 	[%rd2+228], %f218;
	cvt.f64.f32 	%fd324, %f97;
	mul.f64 	%fd325, %fd227, %fd324;
	cvt.rn.f32.f64 	%f219, %fd325;
	st.global.f32 	[%rd2+232], %f219;
	cvt.f64.f32 	%fd326, %f99;
	mul.f64 	%fd327, %fd227, %fd326;
	cvt.rn.f32.f64 	%f220, %fd327;
	st.global.f32 	[%rd2+236], %f220;
	mul.f64 	%fd328, %fd227, %fd140;
	cvt.rn.f32.f64 	%f221, %fd328;
	st.global.f32 	[%rd2+240], %f221;
	cvt.f64.f32 	%fd329, %f102;
	mul.f64 	%fd330, %fd227, %fd329;
	cvt.rn.f32.f64 	%f222, %fd330;
	st.global.f32 	[%rd2+244], %f222;
	cvt.f64.f32 	%fd331, %f104;
	mul.f64 	%fd332, %fd227, %fd331;
	cvt.rn.f32.f64 	%f223, %fd332;
	st.global.f32 	[%rd2+248], %f223;
	mul.f64 	%fd333, %fd227, %fd147;
	cvt.rn.f32.f64 	%f224, %fd333;
	st.global.f32 	[%rd2+252], %f224;
	cvt.f64.f32 	%fd334, %f107;
	mul.f64 	%fd335, %fd227, %fd334;
	cvt.rn.f32.f64 	%f225, %fd335;
	st.global.f32 	[%rd2+256], %f225;
	cvt.f64.f32 	%fd336, %f109;
	mul.f64 	%fd337, %fd227, %fd336;
	cvt.rn.f32.f64 	%f226, %fd337;
	st.global.f32 	[%rd2+260], %f226;
	mul.f64 	%fd338, %fd227, %fd154;
	cvt.rn.f32.f64 	%f227, %fd338;
	st.global.f32 	[%rd2+264], %f227;
	cvt.f64.f32 	%fd339, %f112;
	mul.f64 	%fd340, %fd227, %fd339;
	cvt.rn.f32.f64 	%f228, %fd340;
	st.global.f32 	[%rd2+268], %f228;
	cvt.f64.f32 	%fd341, %f114;
	mul.f64 	%fd342, %fd227, %fd341;
	cvt.rn.f32.f64 	%f229, %fd342;
	st.global.f32 	[%rd2+272], %f229;
	mul.f64 	%fd343, %fd227, %fd161;
	cvt.rn.f32.f64 	%f230, %fd343;
	st.global.f32 	[%rd2+276], %f230;
	cvt.f64.f32 	%fd344, %f117;
	mul.f64 	%fd345, %fd227, %fd344;
	cvt.rn.f32.f64 	%f231, %fd345;
	st.global.f32 	[%rd2+280], %f231;
	cvt.f64.f32 	%fd346, %f119;
	mul.f64 	%fd347, %fd227, %fd346;
	cvt.rn.f32.f64 	%f232, %fd347;
	st.global.f32 	[%rd2+284], %f232;
	mul.f64 	%fd348, %fd227, %fd168;
	cvt.rn.f32.f64 	%f233, %fd348;
	st.global.f32 	[%rd2+288], %f233;
	cvt.f64.f32 	%fd349, %f122;
	mul.f64 	%fd350, %fd227, %fd349;
	cvt.rn.f32.f64 	%f234, %fd350;
	st.global.f32 	[%rd2+292], %f234;
	cvt.f64.f32 	%fd351, %f124;
	mul.f64 	%fd352, %fd227, %fd351;
	cvt.rn.f32.f64 	%f235, %fd352;
	st.global.f32 	[%rd2+296], %f235;
	mul.f64 	%fd353, %fd227, %fd175;
	cvt.rn.f32.f64 	%f236, %fd353;
	st.global.f32 	[%rd2+300], %f236;
	cvt.f64.f32 	%fd354, %f127;
	mul.f64 	%fd355, %fd227, %fd354;
	cvt.rn.f32.f64 	%f237, %fd355;
	st.global.f32 	[%rd2+304], %f237;
	cvt.f64.f32 	%fd356, %f129;
	mul.f64 	%fd357, %fd227, %fd356;
	cvt.rn.f32.f64 	%f238, %fd357;
	st.global.f32 	[%rd2+308], %f238;
	mul.f64 	%fd358, %fd227, %fd182;
	cvt.rn.f32.f64 	%f239, %fd358;
	st.global.f32 	[%rd2+312], %f239;
	cvt.f64.f32 	%fd359, %f132;
	mul.f64 	%fd360, %fd227, %fd359;
	cvt.rn.f32.f64 	%f240, %fd360;
	st.global.f32 	[%rd2+316], %f240;
	cvt.f64.f32 	%fd361, %f134;
	mul.f64 	%fd362, %fd227, %fd361;
	cvt.rn.f32.f64 	%f241, %fd362;
	st.global.f32 	[%rd2+320], %f241;
	mul.f64 	%fd363, %fd227, %fd189;
	cvt.rn.f32.f64 	%f242, %fd363;
	st.global.f32 	[%rd2+324], %f242;
	cvt.f64.f32 	%fd364, %f137;
	mul.f64 	%fd365, %fd227, %fd364;
	cvt.rn.f32.f64 	%f243, %fd365;
	st.global.f32 	[%rd2+328], %f243;
	cvt.f64.f32 	%fd366, %f139;
	mul.f64 	%fd367, %fd227, %fd366;
	cvt.rn.f32.f64 	%f244, %fd367;
	st.global.f32 	[%rd2+332], %f244;
	mul.f64 	%fd368, %fd227, %fd196;
	cvt.rn.f32.f64 	%f245, %fd368;
	st.global.f32 	[%rd2+336], %f245;
	cvt.f64.f32 	%fd369, %f142;
	mul.f64 	%fd370, %fd227, %fd369;
	cvt.rn.f32.f64 	%f246, %fd370;
	st.global.f32 	[%rd2+340], %f246;
	cvt.f64.f32 	%fd371, %f144;
	mul.f64 	%fd372, %fd227, %fd371;
	cvt.rn.f32.f64 	%f247, %fd372;
	st.global.f32 	[%rd2+344], %f247;
	mul.f64 	%fd373, %fd227, %fd203;
	cvt.rn.f32.f64 	%f248, %fd373;
	st.global.f32 	[%rd2+348], %f248;
	cvt.f64.f32 	%fd374, %f147;
	mul.f64 	%fd375, %fd227, %fd374;
	cvt.rn.f32.f64 	%f249, %fd375;
	st.global.f32 	[%rd2+352], %f249;
	cvt.f64.f32 	%fd376, %f149;
	mul.f64 	%fd377, %fd227, %fd376;
	cvt.rn.f32.f64 	%f250, %fd377;
	st.global.f32 	[%rd2+356], %f250;
	mul.f64 	%fd378, %fd227, %fd210;
	cvt.rn.f32.f64 	%f251, %fd378;
	st.global.f32 	[%rd2+360], %f251;
	cvt.f64.f32 	%fd379, %f152;
	mul.f64 	%fd380, %fd227, %fd379;
	cvt.rn.f32.f64 	%f252, %fd380;
	st.global.f32 	[%rd2+364], %f252;
	cvt.f64.f32 	%fd381, %f154;
	mul.f64 	%fd382, %fd227, %fd381;
	cvt.rn.f32.f64 	%f253, %fd382;
	st.global.f32 	[%rd2+368], %f253;
	mul.f64 	%fd383, %fd227, %fd217;
	cvt.rn.f32.f64 	%f254, %fd383;
	st.global.f32 	[%rd2+372], %f254;
	cvt.f64.f32 	%fd384, %f157;
	mul.f64 	%fd385, %fd227, %fd384;
	cvt.rn.f32.f64 	%f255, %fd385;
	st.global.f32 	[%rd2+376], %f255;
	cvt.f64.f32 	%fd386, %f159;
	mul.f64 	%fd387, %fd227, %fd386;
	cvt.rn.f32.f64 	%f256, %fd387;
	st.global.f32 	[%rd2+380], %f256;
	ret;

}
	// .globl	_Z9firstStepP6float3S0_S0_S0_dd
.visible .entry _Z9firstStepP6float3S0_S0_S0_dd(
	.param .u64 .ptr .align 1 _Z9firstStepP6float3S0_S0_S0_dd_param_0,
	.param .u64 .ptr .align 1 _Z9firstStepP6float3S0_S0_S0_dd_param_1,
	.param .u64 .ptr .align 1 _Z9firstStepP6float3S0_S0_S0_dd_param_2,
	.param .u64 .ptr .align 1 _Z9firstStepP6float3S0_S0_S0_dd_param_3,
	.param .f64 _Z9firstStepP6float3S0_S0_S0_dd_param_4,
	.param .f64 _Z9firstStepP6float3S0_S0_S0_dd_param_5
)
{
	.reg .pred 	%p<2>;
	.reg .b32 	%r<5>;
	.reg .b32 	%f<37>;
	.reg .b64 	%rd<25>;
	.reg .b64 	%fd<82>;

	ld.param.u64 	%rd13, [_Z9firstStepP6float3S0_S0_S0_dd_param_0];
	ld.param.u64 	%rd14, [_Z9firstStepP6float3S0_S0_S0_dd_param_1];
	ld.param.u64 	%rd15, [_Z9firstStepP6float3S0_S0_S0_dd_param_2];
	ld.param.u64 	%rd16, [_Z9firstStepP6float3S0_S0_S0_dd_param_3];
	ld.param.f64 	%fd2, [_Z9firstStepP6float3S0_S0_S0_dd_param_5];
	cvta.to.global.u64 	%rd17, %rd16;
	cvta.to.global.u64 	%rd18, %rd13;
	cvta.to.global.u64 	%rd19, %rd15;
	cvta.to.global.u64 	%rd20, %rd14;
	add.s64 	%rd24, %rd20, 12;
	add.s64 	%rd23, %rd19, 12;
	add.s64 	%rd22, %rd18, 12;
	add.s64 	%rd21, %rd17, 12;
	mov.b32 	%r4, 0;
$L__BB1_1:
	ld.param.f64 	%fd81, [_Z9firstStepP6float3S0_S0_S0_dd_param_4];
	ld.global.f32 	%f1, [%rd24+-12];
	cvt.f64.f32 	%fd3, %f1;
	ld.global.f32 	%f2, [%rd23+-12];
	cvt.f64.f32 	%fd4, %f2;
	mul.f64 	%fd5, %fd4, 0d3FE0000000000000;
	mul.f64 	%fd6, %fd2, %fd5;
	mul.f64 	%fd7, %fd2, %fd6;
	fma.rn.f64 	%fd8, %fd2, %fd3, %fd7;
	ld.global.f32 	%f3, [%rd22+-12];
	cvt.f64.f32 	%fd9, %f3;
	add.f64 	%fd10, %fd8, %fd9;
	cvt.rn.f32.f64 	%f4, %fd10;
	ld.global.f32 	%f5, [%rd24+-8];
	cvt.f64.f32 	%fd11, %f5;
	ld.global.f32 	%f6, [%rd23+-8];
	cvt.f64.f32 	%fd12, %f6;
	mul.f64 	%fd13, %fd12, 0d3FE0000000000000;
	mul.f64 	%fd14, %fd2, %fd13;
	mul.f64 	%fd15, %fd2, %fd14;
	fma.rn.f64 	%fd16, %fd2, %fd11, %fd15;
	ld.global.f32 	%f7, [%rd22+-8];
	cvt.f64.f32 	%fd17, %f7;
	add.f64 	%fd18, %fd16, %fd17;
	cvt.rn.f32.f64 	%f8, %fd18;
	ld.global.f32 	%f9, [%rd24+-4];
	cvt.f64.f32 	%fd19, %f9;
	ld.global.f32 	%f10, [%rd23+-4];
	cvt.f64.f32 	%fd20, %f10;
	mul.f64 	%fd21, %fd20, 0d3FE0000000000000;
	mul.f64 	%fd22, %fd2, %fd21;
	mul.f64 	%fd23, %fd2, %fd22;
	fma.rn.f64 	%fd24, %fd2, %fd19, %fd23;
	ld.global.f32 	%f11, [%rd22+-4];
	cvt.f64.f32 	%fd25, %f11;
	add.f64 	%fd26, %fd24, %fd25;
	cvt.rn.f32.f64 	%f12, %fd26;
	cvt.f64.f32 	%fd27, %f4;
	div.rn.f64 	%fd28, %fd27, %fd81;
	cvt.rmi.f64.f64 	%fd29, %fd28;
	mul.f64 	%fd30, %fd81, %fd29;
	sub.f64 	%fd31, %fd27, %fd30;
	cvt.rn.f32.f64 	%f13, %fd31;
	st.global.f32 	[%rd22+-12], %f13;
	cvt.f64.f32 	%fd32, %f8;
	div.rn.f64 	%fd33, %fd32, %fd81;
	cvt.rmi.f64.f64 	%fd34, %fd33;
	mul.f64 	%fd35, %fd81, %fd34;
	sub.f64 	%fd36, %fd32, %fd35;
	cvt.rn.f32.f64 	%f14, %fd36;
	st.global.f32 	[%rd22+-8], %f14;
	cvt.f64.f32 	%fd37, %f12;
	div.rn.f64 	%fd38, %fd37, %fd81;
	cvt.rmi.f64.f64 	%fd39, %fd38;
	mul.f64 	%fd40, %fd81, %fd39;
	sub.f64 	%fd41, %fd37, %fd40;
	cvt.rn.f32.f64 	%f15, %fd41;
	st.global.f32 	[%rd22+-4], %f15;
	ld.global.f32 	%f16, [%rd23+-12];
	st.global.f32 	[%rd21+-12], %f16;
	ld.global.f32 	%f17, [%rd23+-8];
	st.global.f32 	[%rd21+-8], %f17;
	ld.global.f32 	%f18, [%rd23+-4];
	st.global.f32 	[%rd21+-4], %f18;
	ld.global.f32 	%f19, [%rd24];
	cvt.f64.f32 	%fd42, %f19;
	ld.global.f32 	%f20, [%rd23];
	cvt.f64.f32 	%fd43, %f20;
	mul.f64 	%fd44, %fd43, 0d3FE0000000000000;
	mul.f64 	%fd45, %fd2, %fd44;
	mul.f64 	%fd46, %fd2, %fd45;
	fma.rn.f64 	%fd47, %fd2, %fd42, %fd46;
	ld.global.f32 	%f21, [%rd22];
	cvt.f64.f32 	%fd48, %f21;
	add.f64 	%fd49, %fd47, %fd48;
	cvt.rn.f32.f64 	%f22, %fd49;
	ld.global.f32 	%f23, [%rd24+4];
	cvt.f64.f32 	%fd50, %f23;
	ld.global.f32 	%f24, [%rd23+4];
	cvt.f64.f32 	%fd51, %f24;
	mul.f64 	%fd52, %fd51, 0d3FE0000000000000;
	mul.f64 	%fd53, %fd2, %fd52;
	mul.f64 	%fd54, %fd2, %fd53;
	fma.rn.f64 	%fd55, %fd2, %fd50, %fd54;
	ld.global.f32 	%f25, [%rd22+4];
	cvt.f64.f32 	%fd56, %f25;
	add.f64 	%fd57, %fd55, %fd56;
	cvt.rn.f32.f64 	%f26, %fd57;
	ld.global.f32 	%f27, [%rd24+8];
	cvt.f64.f32 	%fd58, %f27;
	ld.global.f32 	%f28, [%rd23+8];
	cvt.f64.f32 	%fd59, %f28;
	mul.f64 	%fd60, %fd59, 0d3FE0000000000000;
	mul.f64 	%fd61, %fd2, %fd60;
	mul.f64 	%fd62, %fd2, %fd61;
	fma.rn.f64 	%fd63, %fd2, %fd58, %fd62;
	ld.global.f32 	%f29, [%rd22+8];
	cvt.f64.f32 	%fd64, %f29;
	add.f64 	%fd65, %fd63, %fd64;
	cvt.rn.f32.f64 	%f30, %fd65;
	cvt.f64.f32 	%fd66, %f22;
	div.rn.f64 	%fd67, %fd66, %fd81;
	cvt.rmi.f64.f64 	%fd68, %fd67;
	mul.f64 	%fd69, %fd81, %fd68;
	sub.f64 	%fd70, %fd66, %fd69;
	cvt.rn.f32.f64 	%f31, %fd70;
	st.global.f32 	[%rd22], %f31;
	cvt.f64.f32 	%fd71, %f26;
	div.rn.f64 	%fd72, %fd71, %fd81;
	cvt.rmi.f64.f64 	%fd73, %fd72;
	mul.f64 	%fd74, %fd81, %fd73;
	sub.f64 	%fd75, %fd71, %fd74;
	cvt.rn.f32.f64 	%f32, %fd75;
	st.global.f32 	[%rd22+4], %f32;
	cvt.f64.f32 	%fd76, %f30;
	div.rn.f64 	%fd77, %fd76, %fd81;
	cvt.rmi.f64.f64 	%fd78, %fd77;
	mul.f64 	%fd79, %fd81, %fd78;
	sub.f64 	%fd80, %fd76, %fd79;
	cvt.rn.f32.f64 	%f33, %fd80;
	st.global.f32 	[%rd22+8], %f33;
	ld.global.f32 	%f34, [%rd23];
	st.global.f32 	[%rd21], %f34;
	ld.global.f32 	%f35, [%rd23+4];
	st.global.f32 	[%rd21+4], %f35;
	ld.global.f32 	%f36, [%rd23+8];
	st.global.f32 	[%rd21+8], %f36;
	add.s32 	%r4, %r4, 2;
	add.s64 	%rd24, %rd24, 24;
	add.s64 	%rd23, %rd23, 24;
	add.s64 	%rd22, %rd22, 24;
	add.s64 	%rd21, %rd21, 24;
	setp.ne.s32 	%p1, %r4, 32;
	@%p1 bra 	$L__BB1_1;
	ret;

}
	// .globl	_Z9thirdStepP6float3S0_S0_dPfd
.visible .entry _Z9thirdStepP6float3S0_S0_dPfd(
	.param .u64 .ptr .align 1 _Z9thirdStepP6float3S0_S0_dPfd_param_0,
	.param .u64 .ptr .align 1 _Z9thirdStepP6float3S0_S0_dPfd_param_1,
	.param .u64 .ptr .align 1 _Z9thirdStepP6float3S0_S0_dPfd_param_2,
	.param .f64 _Z9thirdStepP6float3S0_S0_dPfd_param_3,
	.param .u64 .ptr .align 1 _Z9thirdStepP6float3S0_S0_dPfd_param_4,
	.param .f64 _Z9thirdStepP6float3S0_S0_dPfd_param_5
)
{
	.reg .pred 	%p<2>;
	.reg .b32 	%r<5>;
	.reg .b32 	%f<45>;
	.reg .b64 	%rd<25>;
	.reg .b64 	%fd<26>;

	ld.param.u64 	%rd13, [_Z9thirdStepP6float3S0_S0_dPfd_param_0];
	ld.param.u64 	%rd14, [_Z9thirdStepP6float3S0_S0_dPfd_param_1];
	ld.param.u64 	%rd15, [_Z9thirdStepP6float3S0_S0_dPfd_param_2];
	ld.param.u64 	%rd16, [_Z9thirdStepP6float3S0_S0_dPfd_param_4];
	ld.param.f64 	%fd1, [_Z9thirdStepP6float3S0_S0_dPfd_param_5];
	cvta.to.global.u64 	%rd17, %rd16;
	cvta.to.global.u64 	%rd18, %rd13;
	cvta.to.global.u64 	%rd19, %rd15;
	cvta.to.global.u64 	%rd20, %rd14;
	add.s64 	%rd24, %rd20, 12;
	add.s64 	%rd23, %rd17, 4;
	add.s64 	%rd22, %rd19, 12;
	add.s64 	%rd21, %rd18, 12;
	mov.b32 	%r4, 0;
$L__BB2_1:
	ld.global.f32 	%f1, [%rd24+-12];
	ld.global.f32 	%f2, [%rd22+-12];
	add.f32 	%f3, %f1, %f2;
	cvt.f64.f32 	%fd2, %f3;
	mul.f64 	%fd3, %fd2, 0d3FE0000000000000;
	ld.global.f32 	%f4, [%rd21+-12];
	cvt.f64.f32 	%fd4, %f4;
	fma.rn.f64 	%fd5, %fd1, %fd3, %fd4;
	cvt.rn.f32.f64 	%f5, %fd5;
	st.global.f32 	[%rd21+-12], %f5;
	ld.global.f32 	%f6, [%rd24+-8];
	ld.global.f32 	%f7, [%rd22+-8];
	add.f32 	%f8, %f6, %f7;
	cvt.f64.f32 	%fd6, %f8;
	mul.f64 	%fd7, %fd6, 0d3FE0000000000000;
	ld.global.f32 	%f9, [%rd21+-8];
	cvt.f64.f32 	%fd8, %f9;
	fma.rn.f64 	%fd9, %fd1, %fd7, %fd8;
	cvt.rn.f32.f64 	%f10, %fd9;
	st.global.f32 	[%rd21+-8], %f10;
	ld.global.f32 	%f11, [%rd24+-4];
	ld.global.f32 	%f12, [%rd22+-4];
	add.f32 	%f13, %f11, %f12;
	cvt.f64.f32 	%fd10, %f13;
	mul.f64 	%fd11, %fd10, 0d3FE0000000000000;
	ld.global.f32 	%f14, [%rd21+-4];
	cvt.f64.f32 	%fd12, %f14;
	fma.rn.f64 	%fd13, %fd1, %fd11, %fd12;
	cvt.rn.f32.f64 	%f15, %fd13;
	st.global.f32 	[%rd21+-4], %f15;
	ld.global.f32 	%f16, [%rd23+-4];
	fma.rn.f32 	%f17, %f5, %f5, %f16;
	st.global.f32 	[%rd23+-4], %f17;
	ld.global.f32 	%f18, [%rd21+-8];
	fma.rn.f32 	%f19, %f18, %f18, %f17;
	st.global.f32 	[%rd23+-4], %f19;
	ld.global.f32 	%f20, [%rd21+-4];
	ld.global.f32 	%f21, [%rd21+-12];
	fma.rn.f32 	%f22, %f20, %f21, %f19;
	st.global.f32 	[%rd23+-4], %f22;
	ld.global.f32 	%f23, [%rd24];
	ld.global.f32 	%f24, [%rd22];
	add.f32 	%f25, %f23, %f24;
	cvt.f64.f32 	%fd14, %f25;
	mul.f64 	%fd15, %fd14, 0d3FE0000000000000;
	ld.global.f32 	%f26, [%rd21];
	cvt.f64.f32 	%fd16, %f26;
	fma.rn.f64 	%fd17, %fd1, %fd15, %fd16;
	cvt.rn.f32.f64 	%f27, %fd17;
	st.global.f32 	[%rd21], %f27;
	ld.global.f32 	%f28, [%rd24+4];
	ld.global.f32 	%f29, [%rd22+4];
	add.f32 	%f30, %f28, %f29;
	cvt.f64.f32 	%fd18, %f30;
	mul.f64 	%fd19, %fd18, 0d3FE0000000000000;
	ld.global.f32 	%f31, [%rd21+4];
	cvt.f64.f32 	%fd20, %f31;
	fma.rn.f64 	%fd21, %fd1, %fd19, %fd20;
	cvt.rn.f32.f64 	%f32, %fd21;
	st.global.f32 	[%rd21+4], %f32;
	ld.global.f32 	%f33, [%rd24+8];
	ld.global.f32 	%f34, [%rd22+8];
	add.f32 	%f35, %f33, %f34;
	cvt.f64.f32 	%fd22, %f35;
	mul.f64 	%fd23, %fd22, 0d3FE0000000000000;
	ld.global.f32 	%f36, [%rd21+8];
	cvt.f64.f32 	%fd24, %f36;
	fma.rn.f64 	%fd25, %fd1, %fd23, %fd24;
	cvt.rn.f32.f64 	%f37, %fd25;
	st.global.f32 	[%rd21+8], %f37;
	ld.global.f32 	%f38, [%rd23];
	fma.rn.f32 	%f39, %f27, %f27, %f38;
	st.global.f32 	[%rd23], %f39;
	ld.global.f32 	%f40, [%rd21+4];
	fma.rn.f32 	%f41, %f40, %f40, %f39;
	st.global.f32 	[%rd23], %f41;
	ld.global.f32 	%f42, [%rd21+8];
	ld.global.f32 	%f43, [%rd21];
	fma.rn.f32 	%f44, %f42, %f43, %f41;
	st.global.f32 	[%rd23], %f44;
	add.s32 	%r4, %r4, 2;
	add.s64 	%rd24, %rd24, 24;
	add.s64 	%rd23, %rd23, 8;
	add.s64 	%rd22, %rd22, 24;
	add.s64 	%rd21, %rd21, 24;
	setp.ne.s32 	%p1, %r4, 32;
	@%p1 bra 	$L__BB2_1;
	ret;

}
	// .globl	_Z10calcForcesP6float3S0_Pfd
.visible .entry _Z10calcForcesP6float3S0_Pfd(
	.param .u64 .ptr .align 1 _Z10calcForcesP6float3S0_Pfd_param_0,
	.param .u64 .ptr .align 1 _Z10calcForcesP6float3S0_Pfd_param_1,
	.param .u64 .ptr .align 1 _Z10calcForcesP6float3S0_Pfd_param_2,
	.param .f64 _Z10calcForcesP6float3S0_Pfd_param_3
)
{
	.reg .pred 	%p<4>;
	.reg .b32 	%r<8>;
	.reg .b32 	%f<45>;
	.reg .b64 	%rd<22>;
	.reg .b64 	%fd<52>;

	ld.param.u64 	%rd13, [_Z10calcForcesP6float3S0_Pfd_param_0];
	ld.param.u64 	%rd14, [_Z10calcForcesP6float3S0_Pfd_param_1];
	ld.param.f64 	%fd2, [_Z10calcForcesP6float3S0_Pfd_param_3];
	cvta.to.global.u64 	%rd1, %rd14;
	cvta.to.global.u64 	%rd2, %rd13;
	mov.b32 	%r6, 0;
	st.global.u32 	[%rd1], %r6;
	st.global.u32 	[%rd1+4], %r6;
	st.global.u32 	[%rd1+8], %r6;
	add.s64 	%rd3, %rd1, 20;
	st.global.u32 	[%rd1+12], %r6;
	st.global.u32 	[%rd1+16], %r6;
	st.global.u32 	[%rd1+20], %r6;
	st.global.u32 	[%rd1+24], %r6;
	st.global.u32 	[%rd1+28], %r6;
	st.global.u32 	[%rd1+32], %r6;
	st.global.u32 	[%rd1+36], %r6;
	st.global.u32 	[%rd1+40], %r6;
	st.global.u32 	[%rd1+44], %r6;
	st.global.u32 	[%rd1+48], %r6;
	st.global.u32 	[%rd1+52], %r6;
	st.global.u32 	[%rd1+56], %r6;
	st.global.u32 	[%rd1+60], %r6;
	st.global.u32 	[%rd1+64], %r6;
	st.global.u32 	[%rd1+68], %r6;
	st.global.u32 	[%rd1+72], %r6;
	st.global.u32 	[%rd1+76], %r6;
	st.global.u32 	[%rd1+80], %r6;
	st.global.u32 	[%rd1+84], %r6;
	st.global.u32 	[%rd1+88], %r6;
	st.global.u32 	[%rd1+92], %r6;
	st.global.u32 	[%rd1+96], %r6;
	st.global.u32 	[%rd1+100], %r6;
	st.global.u32 	[%rd1+104], %r6;
	st.global.u32 	[%rd1+108], %r6;
	st.global.u32 	[%rd1+112], %r6;
	st.global.u32 	[%rd1+116], %r6;
	st.global.u32 	[%rd1+120], %r6;
	st.global.u32 	[%rd1+124], %r6;
	st.global.u32 	[%rd1+128], %r6;
	st.global.u32 	[%rd1+132], %r6;
	st.global.u32 	[%rd1+136], %r6;
	st.global.u32 	[%rd1+140], %r6;
	st.global.u32 	[%rd1+144], %r6;
	st.global.u32 	[%rd1+148], %r6;
	st.global.u32 	[%rd1+152], %r6;
	st.global.u32 	[%rd1+156], %r6;
	st.global.u32 	[%rd1+160], %r6;
	st.global.u32 	[%rd1+164], %r6;
	st.global.u32 	[%rd1+168], %r6;
	st.global.u32 	[%rd1+172], %r6;
	st.global.u32 	[%rd1+176], %r6;
	st.global.u32 	[%rd1+180], %r6;
	st.global.u32 	[%rd1+184], %r6;
	st.global.u32 	[%rd1+188], %r6;
	st.global.u32 	[%rd1+192], %r6;
	st.global.u32 	[%rd1+196], %r6;
	st.global.u32 	[%rd1+200], %r6;
	st.global.u32 	[%rd1+204], %r6;
	st.global.u32 	[%rd1+208], %r6;
	st.global.u32 	[%rd1+212], %r6;
	st.global.u32 	[%rd1+216], %r6;
	st.global.u32 	[%rd1+220], %r6;
	st.global.u32 	[%rd1+224], %r6;
	st.global.u32 	[%rd1+228], %r6;
	st.global.u32 	[%rd1+232], %r6;
	st.global.u32 	[%rd1+236], %r6;
	st.global.u32 	[%rd1+240], %r6;
	st.global.u32 	[%rd1+244], %r6;
	st.global.u32 	[%rd1+248], %r6;
	st.global.u32 	[%rd1+252], %r6;
	st.global.u32 	[%rd1+256], %r6;
	st.global.u32 	[%rd1+260], %r6;
	st.global.u32 	[%rd1+264], %r6;
	st.global.u32 	[%rd1+268], %r6;
	st.global.u32 	[%rd1+272], %r6;
	st.global.u32 	[%rd1+276], %r6;
	st.global.u32 	[%rd1+280], %r6;
	st.global.u32 	[%rd1+284], %r6;
	st.global.u32 	[%rd1+288], %r6;
	st.global.u32 	[%rd1+292], %r6;
	st.global.u32 	[%rd1+296], %r6;
	st.global.u32 	[%rd1+300], %r6;
	st.global.u32 	[%rd1+304], %r6;
	st.global.u32 	[%rd1+308], %r6;
	st.global.u32 	[%rd1+312], %r6;
	st.global.u32 	[%rd1+316], %r6;
	st.global.u32 	[%rd1+320], %r6;
	st.global.u32 	[%rd1+324], %r6;
	st.global.u32 	[%rd1+328], %r6;
	st.global.u32 	[%rd1+332], %r6;
	st.global.u32 	[%rd1+336], %r6;
	st.global.u32 	[%rd1+340], %r6;
	st.global.u32 	[%rd1+344], %r6;
	st.global.u32 	[%rd1+348], %r6;
	st.global.u32 	[%rd1+352], %r6;
	st.global.u32 	[%rd1+356], %r6;
	st.global.u32 	[%rd1+360], %r6;
	st.global.u32 	[%rd1+364], %r6;
	st.global.u32 	[%rd1+368], %r6;
	st.global.u32 	[%rd1+372], %r6;
	st.global.u32 	[%rd1+376], %r6;
	st.global.u32 	[%rd1+380], %r6;
$L__BB3_1:
	mul.wide.u32 	%rd15, %r6, 12;
	add.s64 	%rd4, %rd2, %rd15;
	add.s64 	%rd5, %rd1, %rd15;
	add.s64 	%rd21, %rd4, 20;
	add.s64 	%rd20, %rd3, %rd15;
	mov.f32 	%f44, 0f00000000;
	mov.u32 	%r7, %r6;
$L__BB3_2:
	add.s32 	%r7, %r7, 1;
	ld.global.f32 	%f8, [%rd4];
	ld.global.f32 	%f9, [%rd21+-8];
	sub.f32 	%f10, %f8, %f9;
	ld.global.f32 	%f11, [%rd4+4];
	ld.global.f32 	%f12, [%rd21+-4];
	sub.f32 	%f13, %f11, %f12;
	ld.global.f32 	%f14, [%rd4+8];
	ld.global.f32 	%f15, [%rd21];
	sub.f32 	%f16, %f14, %f15;
	cvt.f64.f32 	%fd3, %f10;
	div.rn.f64 	%fd4, %fd3, %fd2;
	mov.f64 	%fd5, 0d3FE0000000000000;
	copysign.f64 	%fd6, %fd4, %fd5;
	add.rz.f64 	%fd7, %fd4, %fd6;
	cvt.rzi.f64.f64 	%fd8, %fd7;
	mul.f64 	%fd9, %fd2, %fd8;
	sub.f64 	%fd10, %fd3, %fd9;
	cvt.rn.f32.f64 	%f2, %fd10;
	cvt.f64.f32 	%fd11, %f13;
	div.rn.f64 	%fd12, %fd11, %fd2;
	copysign.f64 	%fd13, %fd12, %fd5;
	add.rz.f64 	%fd14, %fd12, %fd13;
	cvt.rzi.f64.f64 	%fd15, %fd14;
	mul.f64 	%fd16, %fd2, %fd15;
	sub.f64 	%fd17, %fd11, %fd16;
	cvt.rn.f32.f64 	%f3, %fd17;
	cvt.f64.f32 	%fd18, %f16;
	div.rn.f64 	%fd19, %fd18, %fd2;
	copysign.f64 	%fd20, %fd19, %fd5;
	add.rz.f64 	%fd21, %fd19, %fd20;
	cvt.rzi.f64.f64 	%fd22, %fd21;
	mul.f64 	%fd23, %fd2, %fd22;
	sub.f64 	%fd24, %fd18, %fd23;
	cvt.rn.f32.f64 	%f4, %fd24;
	mul.f32 	%f17, %f3, %f3;
	fma.rn.f32 	%f18, %f2, %f2, %f17;
	fma.rn.f32 	%f19, %f4, %f4, %f18;
	cvt.f64.f32 	%fd1, %f19;
	setp.geu.f64 	%p1, %fd1, 0d40521D9C28F5C28F;
	@%p1 bra 	$L__BB3_4;
	mov.f64 	%fd25, 0d402730240B780346;
	div.rn.f64 	%fd26, %fd25, %fd1;
	cvt.rn.f32.f64 	%f20, %fd26;
	mul.f32 	%f21, %f20, %f20;
	mul.f32 	%f22, %f21, %f20;
	mul.f32 	%f23, %f22, %f22;
	mov.f64 	%fd27, 0d40A6765A36AB2DC9;
	div.rn.f64 	%fd28, %fd27, %fd1;
	add.f32 	%f24, %f23, %f23;
	sub.f32 	%f25, %f24, %f22;
	cvt.f64.f32 	%fd29, %f25;
	mul.f64 	%fd30, %fd28, %fd29;
	cvt.rn.f32.f64 	%f26, %fd30;
	sub.f32 	%f27, %f23, %f22;
	cvt.f64.f32 	%fd31, %f27;
	cvt.f64.f32 	%fd32, %f44;
	fma.rn.f64 	%fd33, %fd31, 0d407DF322F38EE7B7, %fd32;
	cvt.rn.f32.f64 	%f44, %fd33;
	mul.f32 	%f28, %f2, %f26;
	cvt.f64.f32 	%fd34, %f28;
	div.rn.f64 	%fd35, %fd34, 0d4047FEB51AF873B1;
	ld.global.f32 	%f29, [%rd5];
	cvt.f64.f32 	%fd36, %f29;
	add.f64 	%fd37, %fd35, %fd36;
	cvt.rn.f32.f64 	%f30, %fd37;
	st.global.f32 	[%rd5], %f30;
	mul.f32 	%f31, %f3, %f26;
	cvt.f64.f32 	%fd38, %f31;
	div.rn.f64 	%fd39, %fd38, 0d4047FEB51AF873B1;
	ld.global.f32 	%f32, [%rd5+4];
	cvt.f64.f32 	%fd40, %f32;
	add.f64 	%fd41, %fd39, %fd40;
	cvt.rn.f32.f64 	%f33, %fd41;
	st.global.f32 	[%rd5+4], %f33;
	mul.f32 	%f34, %f4, %f26;
	cvt.f64.f32 	%fd42, %f34;
	div.rn.f64 	%fd43, %fd42, 0d4047FEB51AF873B1;
	ld.global.f32 	%f35, [%rd5+8];
	cvt.f64.f32 	%fd44, %f35;
	add.f64 	%fd45, %fd43, %fd44;
	cvt.rn.f32.f64 	%f36, %fd45;
	st.global.f32 	[%rd5+8], %f36;
	ld.global.f32 	%f37, [%rd20+-8];
	cvt.f64.f32 	%fd46, %f37;
	sub.f64 	%fd47, %fd46, %fd35;
	cvt.rn.f32.f64 	%f38, %fd47;
	st.global.f32 	[%rd20+-8], %f38;
	ld.global.f32 	%f39, [%rd20+-4];
	cvt.f64.f32 	%fd48, %f39;
	sub.f64 	%fd49, %fd48, %fd39;
	cvt.rn.f32.f64 	%f40, %fd49;
	st.global.f32 	[%rd20+-4], %f40;
	ld.global.f32 	%f41, [%rd20];
	cvt.f64.f32 	%fd50, %f41;
	sub.f64 	%fd51, %fd50, %fd43;
	cvt.rn.f32.f64 	%f42, %fd51;
	st.global.f32 	[%rd20], %f42;
$L__BB3_4:
	add.s64 	%rd21, %rd21, 12;
	add.s64 	%rd20, %rd20, 12;
	setp.ne.s32 	%p2, %r7, 31;
	@%p2 bra 	$L__BB3_2;
	ld.param.u64 	%rd19, [_Z10calcForcesP6float3S0_Pfd_param_2];
	cvta.to.global.u64 	%rd16, %rd19;
	mul.wide.u32 	%rd17, %r6, 4;
	add.s64 	%rd18, %rd16, %rd17;
	st.global.f32 	[%rd18], %f44;
	add.s32 	%r6, %r6, 1;
	setp.ne.s32 	%p3, %r6, 31;
	@%p3 bra 	$L__BB3_1;
	ret;

}
	// .globl	_ZN3cub18CUB_300001_SM_10006detail11EmptyKernelIvEEvv
.visible .entry _ZN3cub18CUB_300001_SM_10006detail11EmptyKernelIvEEvv()
{


	ret;

}


// ===== COMPILED SASS (sm_100) =====

	.target	sm_100

	.elftype	@"ET_EXEC"


//--------------------- .note.nv.tkinfo           --------------------------
	.section	.note.nv.tkinfo,"",@"SHT_NOTE"
	.sectionflags	@"SHF_NOTE_NV_TKINFO"
	.tkinfo
        /*0018*/ 	.word	0x00000002
        /*0030*/ 	.string	""
        /*0030*/ 	.string	"ptxas"
        /*0030*/ 	.string	"Cuda compilation tools, release 13.0, V13.0.88"
        /*0030*/ 	.string	"Build cuda_13.0.r13.0/compiler.36424714_0"
        /*0030*/ 	.string	"-arch sm_100 -m 64 "



//--------------------- .note.nv.cuinfo           --------------------------
	.section	.note.nv.cuinfo,"",@"SHT_NOTE"
	.sectionflags	@"SHF_NOTE_NV_CUINFO"
        /*0018*/ 	.short	0x0002
        /*001a*/ 	.short	0x0064
        /*001c*/ 	.short	0x0082
	.zero		2


//--------------------- .nv.info                  --------------------------
	.section	.nv.info,"",@"SHT_CUDA_INFO"
	.align	4


	//----- nvinfo : EIATTR_REGCOUNT
	.align		4
        /*0000*/ 	.byte	0x04, 0x2f
        /*0002*/ 	.short	(.L_44 - .L_43)
	.align		4
.L_43:
        /*0004*/ 	.word	index@(_Z10thermostatP6float3)
        /*0008*/ 	.word	0x0000009d


	//----- nvinfo : EIATTR_FRAME_SIZE
	.align		4
.L_44:
        /*000c*/ 	.byte	0x04, 0x11
        /*000e*/ 	.short	(.L_46 - .L_45)
	.align		4
.L_45:
        /*0010*/ 	.word	index@($__internal_3_$__cuda_sm20_dsqrt_rn_f64_mediumpath_v1)
        /*0014*/ 	.word	0x00000000


	//----- nvinfo : EIATTR_FRAME_SIZE
	.align		4
.L_46:
        /*0018*/ 	.byte	0x04, 0x11
        /*001a*/ 	.short	(.L_48 - .L_47)
	.align		4
.L_47:
        /*001c*/ 	.word	index@($__internal_2_$__cuda_sm20_div_rn_f64_full)
        /*0020*/ 	.word	0x00000000


	//----- nvinfo : EIATTR_FRAME_SIZE
	.align		4
.L_48:
        /*0024*/ 	.byte	0x04, 0x11
        /*0026*/ 	.short	(.L_50 - .L_49)
	.align		4
.L_49:
        /*0028*/ 	.word	index@(_Z10thermostatP6float3)
        /*002c*/ 	.word	0x00000000


	//----- nvinfo : EIATTR_REGCOUNT
	.align		4
.L_50:
        /*0030*/ 	.byte	0x04, 0x2f
        /*0032*/ 	.short	(.L_52 - .L_51)
	.align		4
.L_51:
        /*0034*/ 	.word	index@(_Z9firstStepP6float3S0_S0_S0_dd)
        /*0038*/ 	.word	0x0000002a


	//----- nvinfo : EIATTR_FRAME_SIZE
	.align		4
.L_52:
        /*003c*/ 	.byte	0x04, 0x11
        /*003e*/ 	.short	(.L_54 - .L_53)
	.align		4
.L_53:
        /*0040*/ 	.word	index@($__internal_1_$__cuda_sm20_div_rn_f64_full)
        /*0044*/ 	.word	0x00000000


	//----- nvinfo : EIATTR_FRAME_SIZE
	.align		4
.L_54:
        /*0048*/ 	.byte	0x04, 0x11
        /*004a*/ 	.short	(.L_56 - .L_55)
	.align		4
.L_55:
        /*004c*/ 	.word	index@(_Z9firstStepP6float3S0_S0_S0_dd)
        /*0050*/ 	.word	0x00000000


	//----- nvinfo : EIATTR_REGCOUNT
	.align		4
.L_56:
        /*0054*/ 	.byte	0x04, 0x2f
        /*0056*/ 	.short	(.L_58 - .L_57)
	.align		4
.L_57:
        /*0058*/ 	.word	index@(_Z9thirdStepP6float3S0_S0_dPfd)
        /*005c*/ 	.word	0x00000016


	//----- nvinfo : EIATTR_FRAME_SIZE
	.align		4
.L_58:
        /*0060*/ 	.byte	0x04, 0x11
        /*0062*/ 	.short	(.L_60 - .L_59)
	.align		4
.L_59:
        /*0064*/ 	.word	index@(_Z9thirdStepP6float3S0_S0_dPfd)
        /*0068*/ 	.word	0x00000000


	//----- nvinfo : EIATTR_REGCOUNT
	.align		4
.L_60:
        /*006c*/ 	.byte	0x04, 0x2f
        /*006e*/ 	.short	(.L_62 - .L_61)
	.align		4
.L_61:
        /*0070*/ 	.word	index@(_Z10calcForcesP6float3S0_Pfd)
        /*0074*/ 	.word	0x00000022


	//----- nvinfo : EIATTR_FRAME_SIZE
	.align		4
.L_62:
        /*0078*/ 	.byte	0x04, 0x11
        /*007a*/ 	.short	(.L_64 - .L_63)
	.align		4
.L_63:
        /*007c*/ 	.word	index@($__internal_0_$__cuda_sm20_div_rn_f64_full)
        /*0080*/ 	.word	0x00000000


	//----- nvinfo : EIATTR_FRAME_SIZE
	.align		4
.L_64:
        /*0084*/ 	.byte	0x04, 0x11
        /*0086*/ 	.short	(.L_66 - .L_65)
	.align		4
.L_65:
        /*0088*/ 	.word	index@(_Z10calcForcesP6float3S0_Pfd)
        /*008c*/ 	.word	0x00000000


	//----- nvinfo : EIATTR_REGCOUNT
	.align		4
.L_66:
        /*0090*/ 	.byte	0x04, 0x2f
        /*0092*/ 	.short	(.L_68 - .L_67)
	.align		4
.L_67:
        /*0094*/ 	.word	index@(_ZN3cub18CUB_300001_SM_10006detail11EmptyKernelIvEEvv)
        /*0098*/ 	.word	0x00000004


	//----- nvinfo : EIATTR_FRAME_SIZE
	.align		4
.L_68:
        /*009c*/ 	.byte	0x04, 0x11
        /*009e*/ 	.short	(.L_70 - .L_69)
	.align		4
.L_69:
        /*00a0*/ 	.word	index@(_ZN3cub18CUB_300001_SM_10006detail11EmptyKernelIvEEvv)
        /*00a4*/ 	.word	0x00000000


	//----- nvinfo : EIATTR_MIN_STACK_SIZE
	.align		4
.L_70:
        /*00a8*/ 	.byte	0x04, 0x12
        /*00aa*/ 	.short	(.L_72 - .L_71)
	.align		4
.L_71:
        /*00ac*/ 	.word	index@(_ZN3cub18CUB_300001_SM_10006detail11EmptyKernelIvEEvv)
        /*00b0*/ 	.word	0x00000000


	//----- nvinfo : EIATTR_MIN_STACK_SIZE
	.align		4
.L_72:
        /*00b4*/ 	.byte	0x04, 0x12
        /*00b6*/ 	.short	(.L_74 - .L_73)
	.align		4
.L_73:
        /*00b8*/ 	.word	index@(_Z10calcForcesP6float3S0_Pfd)
        /*00bc*/ 	.word	0x00000000


	//----- nvinfo : EIATTR_MIN_STACK_SIZE
	.align		4
.L_74:
        /*00c0*/ 	.byte	0x04, 0x12
        /*00c2*/ 	.short	(.L_76 - .L_75)
	.align		4
.L_75:
        /*00c4*/ 	.word	index@(_Z9thirdStepP6float3S0_S0_dPfd)
        /*00c8*/ 	.word	0x00000000


	//----- nvinfo : EIATTR_MIN_STACK_SIZE
	.align		4
.L_76:
        /*00cc*/ 	.byte	0x04, 0x12
        /*00ce*/ 	.short	(.L_78 - .L_77)
	.align		4
.L_77:
        /*00d0*/ 	.word	index@(_Z9firstStepP6float3S0_S0_S0_dd)
        /*00d4*/ 	.word	0x00000000


	//----- nvinfo : EIATTR_MIN_STACK_SIZE
	.align		4
.L_78:
        /*00d8*/ 	.byte	0x04, 0x12
        /*00da*/ 	.short	(.L_80 - .L_79)
	.align		4
.L_79:
        /*00dc*/ 	.word	index@(_Z10thermostatP6float3)
        /*00e0*/ 	.word	0x00000000
.L_80:


//--------------------- .nv.compat                --------------------------
	.section	.nv.compat,"",@"SHT_CUDA_COMPAT_INFO"
	.align	4
        /*0000*/ 	.byte	0x02, 0x09, 0x00, 0x00, 0x02, 0x02, 0x01, 0x00, 0x02, 0x05, 0x05, 0x00, 0x03, 0x07, 0x01, 0x01
        /*0010*/ 	.byte	0x02, 0x03, 0x00, 0x00, 0x02, 0x06, 0x01, 0x00, 0x04, 0x0b, 0x08, 0x00, 0x01, 0x00, 0x00, 0x00
        /*0020*/ 	.byte	0x00, 0x00, 0x00, 0x00


//--------------------- .nv.info._ZN3cub18CUB_300001_SM_10006detail11EmptyKernelIvEEvv --------------------------
	.section	.nv.info._ZN3cub18CUB_300001_SM_10006detail11EmptyKernelIvEEvv,"",@"SHT_CUDA_INFO"
	.sectionflags	@""
	.align	4


	//----- nvinfo : EIATTR_CUDA_API_VERSION
	.align		4
        /*0000*/ 	.byte	0x04, 0x37
        /*0002*/ 	.short	(.L_82 - .L_81)
.L_81:
        /*0004*/ 	.word	0x00000082


	//----- nvinfo : EIATTR_SPARSE_MMA_MASK
	.align		4
.L_82:
        /*0008*/ 	.byte	0x03, 0x50
        /*000a*/ 	.short	0x0000


	//----- nvinfo : EIATTR_MAXREG_COUNT
	.align		4
        /*000c*/ 	.byte	0x03, 0x1b
        /*000e*/ 	.short	0x00ff


	//----- nvinfo : EIATTR_MERCURY_ISA_VERSION
	.align		4
        /*0010*/ 	.byte	0x03, 0x5f
        /*0012*/ 	.short	0x0101


	//----- nvinfo : EIATTR_VRC_CTA_INIT_COUNT
	.align		4
        /*0014*/ 	.byte	0x02, 0x4a
	.zero		1
	.zero		1


	//----- nvinfo : EIATTR_EXIT_INSTR_OFFSETS
	.align		4
        /*0018*/ 	.byte	0x04, 0x1c
        /*001a*/ 	.short	(.L_84 - .L_83)


	//   ....[0]....
.L_83:
        /*001c*/ 	.word	0x00000010


	//----- nvinfo : EIATTR_SW_WAR
	.align		4
.L_84:
        /*0020*/ 	.byte	0x04, 0x36
        /*0022*/ 	.short	(.L_86 - .L_85)
.L_85:
        /*0024*/ 	.word	0x00000008
.L_86:


//--------------------- .nv.info._Z10calcForcesP6float3S0_Pfd --------------------------
	.section	.nv.info._Z10calcForcesP6float3S0_Pfd,"",@"SHT_CUDA_INFO"
	.sectionflags	@""
	.align	4


	//----- nvinfo : EIATTR_CUDA_API_VERSION
	.align		4
        /*0000*/ 	.byte	0x04, 0x37
        /*0002*/ 	.short	(.L_88 - .L_87)
.L_87:
        /*0004*/ 	.word	0x00000082


	//----- nvinfo : EIATTR_KPARAM_INFO
	.align		4
.L_88:
        /*0008*/ 	.byte	0x04, 0x17
        /*000a*/ 	.short	(.L_90 - .L_89)
.L_89:
        /*000c*/ 	.word	0x00000000
        /*0010*/ 	.short	0x0003
        /*0012*/ 	.short	0x0018
        /*0014*/ 	.byte	0x00, 0xf0, 0x21, 0x00


	//----- nvinfo : EIATTR_KPARAM_INFO
	.align		4
.L_90:
        /*0018*/ 	.byte	0x04, 0x17
        /*001a*/ 	.short	(.L_92 - .L_91)
.L_91:
        /*001c*/ 	.word	0x00000000
        /*0020*/ 	.short	0x0002
        /*0022*/ 	.short	0x0010
        /*0024*/ 	.byte	0x00, 0xf5, 0x21, 0x00


	//----- nvinfo : EIATTR_KPARAM_INFO
	.align		4
.L_92:
        /*0028*/ 	.byte	0x04, 0x17
        /*002a*/ 	.short	(.L_94 - .L_93)
.L_93:
        /*002c*/ 	.word	0x00000000
        /*0030*/ 	.short	0x0001
        /*0032*/ 	.short	0x0008
        /*0034*/ 	.byte	0x00, 0xf5, 0x21, 0x00


	//----- nvinfo : EIATTR_KPARAM_INFO
	.align		4
.L_94:
        /*0038*/ 	.byte	0x04, 0x17
        /*003a*/ 	.short	(.L_96 - .L_95)
.L_95:
        /*003c*/ 	.word	0x00000000
        /*0040*/ 	.short	0x0000
        /*0042*/ 	.short	0x0000
        /*0044*/ 	.byte	0x00, 0xf5, 0x21, 0x00


	//----- nvinfo : EIATTR_SPARSE_MMA_MASK
	.align		4
.L_96:
        /*0048*/ 	.byte	0x03, 0x50
        /*004a*/ 	.short	0x0000


	//----- nvinfo : EIATTR_MAXREG_COUNT
	.align		4
        /*004c*/ 	.byte	0x03, 0x1b
        /*004e*/ 	.short	0x00ff


	//----- nvinfo : EIATTR_MERCURY_ISA_VERSION
	.align		4
        /*0050*/ 	.byte	0x03, 0x5f
        /*0052*/ 	.short	0x0101


	//----- nvinfo : EIATTR_VRC_CTA_INIT_COUNT
	.align		4
        /*0054*/ 	.byte	0x02, 0x4a
	.zero		1
	.zero		1


	//----- nvinfo : EIATTR_EXIT_INSTR_OFFSETS
	.align		4
        /*0058*/ 	.byte	0x04, 0x1c
        /*005a*/ 	.short	(.L_98 - .L_97)


	//   ....[0]....
.L_97:
        /*005c*/ 	.word	0x00001b50


	//----- nvinfo : EIATTR_CRS_STACK_SIZE
	.align		4
.L_98:
        /*0060*/ 	.byte	0x04, 0x1e
        /*0062*/ 	.short	(.L_100 - .L_99)
.L_99:
        /*0064*/ 	.word	0x00000000


	//----- nvinfo : EIATTR_CBANK_PARAM_SIZE
	.align		4
.L_100:
        /*0068*/ 	.byte	0x03, 0x19
        /*006a*/ 	.short	0x0020


	//----- nvinfo : EIATTR_PARAM_CBANK
	.align		4
        /*006c*/ 	.byte	0x04, 0x0a
        /*006e*/ 	.short	(.L_102 - .L_101)
	.align		4
.L_101:
        /*0070*/ 	.word	index@(.nv.constant0._Z10calcForcesP6float3S0_Pfd)
        /*0074*/ 	.short	0x0380
        /*0076*/ 	.short	0x0020


	//----- nvinfo : EIATTR_SW_WAR
	.align		4
.L_102:
        /*0078*/ 	.byte	0x04, 0x36
        /*007a*/ 	.short	(.L_104 - .L_103)
.L_103:
        /*007c*/ 	.word	0x00000008
.L_104:


//--------------------- .nv.info._Z9thirdStepP6float3S0_S0_dPfd --------------------------
	.section	.nv.info._Z9thirdStepP6float3S0_S0_dPfd,"",@"SHT_CUDA_INFO"
	.sectionflags	@""
	.align	4


	//----- nvinfo : EIATTR_CUDA_API_VERSION
	.align		4
        /*0000*/ 	.byte	0x04, 0x37
        /*0002*/ 	.short	(.L_106 - .L_105)
.L_105:
        /*0004*/ 	.word	0x00000082


	//----- nvinfo : EIATTR_KPARAM_INFO
	.align		4
.L_106:
        /*0008*/ 	.byte	0x04, 0x17
        /*000a*/ 	.short	(.L_108 - .L_107)
.L_107:
        /*000c*/ 	.word	0x00000000
        /*0010*/ 	.short	0x0005
        /*0012*/ 	.short	0x0028
        /*0014*/ 	.byte	0x00, 0xf0, 0x21, 0x00


	//----- nvinfo : EIATTR_KPARAM_INFO
	.align		4
.L_108:
        /*0018*/ 	.byte	0x04, 0x17
        /*001a*/ 	.short	(.L_110 - .L_109)
.L_109:
        /*001c*/ 	.word	0x00000000
        /*0020*/ 	.short	0x0004
        /*0022*/ 	.short	0x0020
        /*0024*/ 	.byte	0x00, 0xf5, 0x21, 0x00


	//----- nvinfo : EIATTR_KPARAM_INFO
	.align		4
.L_110:
        /*0028*/ 	.byte	0x04, 0x17
        /*002a*/ 	.short	(.L_112 - .L_111)
.L_111:
        /*002c*/ 	.word	0x00000000
        /*0030*/ 	.short	0x0003
        /*0032*/ 	.short	0x0018
        /*0034*/ 	.byte	0x00, 0xf0, 0x21, 0x00


	//----- nvinfo : EIATTR_KPARAM_INFO
	.align		4
.L_112:
        /*0038*/ 	.byte	0x04, 0x17
        /*003a*/ 	.short	(.L_114 - .L_113)
.L_113:
        /*003c*/ 	.word	0x00000000
        /*0040*/ 	.short	0x0002
        /*0042*/ 	.short	0x0010
        /*0044*/ 	.byte	0x00, 0xf5, 0x21, 0x00


	//----- nvinfo : EIATTR_KPARAM_INFO
	.align		4
.L_114:
        /*0048*/ 	.byte	0x04, 0x17
        /*004a*/ 	.short	(.L_116 - .L_115)
.L_115:
        /*004c*/ 	.word	0x00000000
        /*0050*/ 	.short	0x0001
        /*0052*/ 	.short	0x0008
        /*0054*/ 	.byte	0x00, 0xf5, 0x21, 0x00


	//----- nvinfo : EIATTR_KPARAM_INFO
	.align		4
.L_116:
        /*0058*/ 	.byte	0x04, 0x17
        /*005a*/ 	.short	(.L_118 - .L_117)
.L_117:
        /*005c*/ 	.word	0x00000000
        /*0060*/ 	.short	0x0000
        /*0062*/ 	.short	0x0000
        /*0064*/ 	.byte	0x00, 0xf5, 0x21, 0x00


	//----- nvinfo : EIATTR_SPARSE_MMA_MASK
	.align		4
.L_118:
        /*0068*/ 	.byte	0x03, 0x50
        /*006a*/ 	.short	0x0000


	//----- nvinfo : EIATTR_MAXREG_COUNT
	.align		4
        /*006c*/ 	.byte	0x03, 0x1b
        /*006e*/ 	.short	0x00ff


	//----- nvinfo : EIATTR_MERCURY_ISA_VERSION
	.align		4
        /*0070*/ 	.byte	0x03, 0x5f
        /*0072*/ 	.short	0x0101


	//----- nvinfo : EIATTR_VRC_CTA_INIT_COUNT
	.align		4
        /*0074*/ 	.byte	0x02, 0x4a
	.zero		1
	.zero		1


	//----- nvinfo : EIATTR_EXIT_INSTR_OFFSETS
	.align		4
        /*0078*/ 	.byte	0x04, 0x1c
        /*007a*/ 	.short	(.L_120 - .L_119)


	//   ....[0]....
.L_119:
        /*007c*/ 	.word	0x00000750


	//----- nvinfo : EIATTR_CBANK_PARAM_SIZE
	.align		4
.L_120:
        /*0080*/ 	.byte	0x03, 0x19
        /*0082*/ 	.short	0x0030


	//----- nvinfo : EIATTR_PARAM_CBANK
	.align		4
        /*0084*/ 	.byte	0x04, 0x0a
        /*0086*/ 	.short	(.L_122 - .L_121)
	.align		4
.L_121:
        /*0088*/ 	.word	index@(.nv.constant0._Z9thirdStepP6float3S0_S0_dPfd)
        /*008c*/ 	.short	0x0380
        /*008e*/ 	.short	0x0030


	//----- nvinfo : EIATTR_SW_WAR
	.align		4
.L_122:
        /*0090*/ 	.byte	0x04, 0x36
        /*0092*/ 	.short	(.L_124 - .L_123)
.L_123:
        /*0094*/ 	.word	0x00000008
.L_124:


//--------------------- .nv.info._Z9firstStepP6float3S0_S0_S0_dd --------------------------
	.section	.nv.info._Z9firstStepP6float3S0_S0_S0_dd,"",@"SHT_CUDA_INFO"
	.sectionflags	@""
	.align	4


	//----- nvinfo : EIATTR_CUDA_API_VERSION
	.align		4
        /*0000*/ 	.byte	0x04, 0x37
        /*0002*/ 	.short	(.L_126 - .L_125)
.L_125:
        /*0004*/ 	.word	0x00000082


	//----- nvinfo : EIATTR_KPARAM_INFO
	.align		4
.L_126:
        /*0008*/ 	.byte	0x04, 0x17
        /*000a*/ 	.short	(.L_128 - .L_127)
.L_127:
        /*000c*/ 	.word	0x00000000
        /*0010*/ 	.short	0x0005
        /*0012*/ 	.short	0x0028
        /*0014*/ 	.byte	0x00, 0xf0, 0x21, 0x00


	//----- nvinfo : EIATTR_KPARAM_INFO
	.align		4
.L_128:
        /*0018*/ 	.byte	0x04, 0x17
        /*001a*/ 	.short	(.L_130 - .L_129)
.L_129:
        /*001c*/ 	.word	0x00000000
        /*0020*/ 	.short	0x0004
        /*0022*/ 	.short	0x0020
        /*0024*/ 	.byte	0x00, 0xf0, 0x21, 0x00


	//----- nvinfo : EIATTR_KPARAM_INFO
	.align		4
.L_130:
        /*0028*/ 	.byte	0x04, 0x17
        /*002a*/ 	.short	(.L_132 - .L_131)
.L_131:
        /*002c*/ 	.word	0x00000000
        /*0030*/ 	.short	0x0003
        /*0032*/ 	.short	0x0018
        /*0034*/ 	.byte	0x00, 0xf5, 0x21, 0x00


	//----- nvinfo : EIATTR_KPARAM_INFO
	.align		4
.L_132:
        /*0038*/ 	.byte	0x04, 0x17
        /*003a*/ 	.short	(.L_134 - .L_133)
.L_133:
        /*003c*/ 	.word	0x00000000
        /*0040*/ 	.short	0x0002
        /*0042*/ 	.short	0x0010
        /*0044*/ 	.byte	0x00, 0xf5, 0x21, 0x00


	//----- nvinfo : EIATTR_KPARAM_INFO
	.align		4
.L_134:
        /*0048*/ 	.byte	0x04, 0x17
        /*004a*/ 	.short	(.L_136 - .L_135)
.L_135:
        /*004c*/ 	.word	0x00000000
        /*0050*/ 	.short	0x0001
        /*0052*/ 	.short	0x0008
        /*0054*/ 	.byte	0x00, 0xf5, 0x21, 0x00


	//----- nvinfo : EIATTR_KPARAM_INFO
	.align		4
.L_136:
        /*0058*/ 	.byte	0x04, 0x17
        /*005a*/ 	.short	(.L_138 - .L_137)
.L_137:
        /*005c*/ 	.word	0x00000000
        /*0060*/ 	.short	0x0000
        /*0062*/ 	.short	0x0000
        /*0064*/ 	.byte	0x00, 0xf5, 0x21, 0x00


	//----- nvinfo : EIATTR_SPARSE_MMA_MASK
	.align		4
.L_138:
        /*0068*/ 	.byte	0x03, 0x50
        /*006a*/ 	.short	0x0000


	//----- nvinfo : EIATTR_MAXREG_COUNT
	.align		4
        /*006c*/ 	.byte	0x03, 0x1b
        /*006e*/ 	.short	0x00ff


	//----- nvinfo : EIATTR_MERCURY_ISA_VERSION
	.align		4
        /*0070*/ 	.byte	0x03, 0x5f
        /*0072*/ 	.short	0x0101


	//----- nvinfo : EIATTR_VRC_CTA_INIT_COUNT
	.align		4
        /*0074*/ 	.byte	0x02, 0x4a
	.zero		1
	.zero		1


	//----- nvinfo : EIATTR_EXIT_INSTR_OFFSETS
	.align		4
        /*0078*/ 	.byte	0x04, 0x1c
        /*007a*/ 	.short	(.L_140 - .L_139)


	//   ....[0]....
.L_139:
        /*007c*/ 	.word	0x00001090


	//----- nvinfo : EIATTR_CRS_STACK_SIZE
	.align		4
.L_140:
        /*0080*/ 	.byte	0x04, 0x1e
        /*0082*/ 	.short	(.L_142 - .L_141)
.L_141:
        /*0084*/ 	.word	0x00000000


	//----- nvinfo : EIATTR_CBANK_PARAM_SIZE
	.align		4
.L_142:
        /*0088*/ 	.byte	0x03, 0x19
        /*008a*/ 	.short	0x0030


	//----- nvinfo : EIATTR_PARAM_CBANK
	.align		4
        /*008c*/ 	.byte	0x04, 0x0a
        /*008e*/ 	.short	(.L_144 - .L_143)
	.align		4
.L_143:
        /*0090*/ 	.word	index@(.nv.constant0._Z9firstStepP6float3S0_S0_S0_dd)
        /*0094*/ 	.short	0x0380
        /*0096*/ 	.short	0x0030


	//----- nvinfo : EIATTR_SW_WAR
	.align		4
.L_144:
        /*0098*/ 	.byte	0x04, 0x36
        /*009a*/ 	.short	(.L_146 - .L_145)
.L_145:
        /*009c*/ 	.word	0x00000008
.L_146:


//--------------------- .nv.info._Z10thermostatP6float3 --------------------------
	.section	.nv.info._Z10thermostatP6float3,"",@"SHT_CUDA_INFO"
	.sectionflags	@""
	.align	4


	//----- nvinfo : EIATTR_CUDA_API_VERSION
	.align		4
        /*0000*/ 	.byte	0x04, 0x37
        /*0002*/ 	.short	(.L_148 - .L_147)
.L_147:
        /*0004*/ 	.word	0x00000082


	//----- nvinfo : EIATTR_KPARAM_INFO
	.align		4
.L_148:
        /*0008*/ 	.byte	0x04, 0x17
        /*000a*/ 	.short	(.L_150 - .L_149)
.L_149:
        /*000c*/ 	.word	0x00000000
        /*0010*/ 	.short	0x0000
        /*0012*/ 	.short	0x0000
        /*0014*/ 	.byte	0x00, 0xf5, 0x21, 0x00


	//----- nvinfo : EIATTR_SPARSE_MMA_MASK
	.align		4
.L_150:
        /*0018*/ 	.byte	0x03, 0x50
        /*001a*/ 	.short	0x0000


	//----- nvinfo : EIATTR_MAXREG_COUNT
	.align		4
        /*001c*/ 	.byte	0x03, 0x1b
        /*001e*/ 	.short	0x00ff


	//----- nvinfo : EIATTR_MERCURY_ISA_VERSION
	.align		4
        /*0020*/ 	.byte	0x03, 0x5f
        /*0022*/ 	.short	0x0101


	//----- nvinfo : EIATTR_VRC_CTA_INIT_COUNT
	.align		4
        /*0024*/ 	.byte	0x02, 0x4a
	.zero		1
	.zero		1


	//----- nvinfo : EIATTR_EXIT_INSTR_OFFSETS
	.align		4
        /*0028*/ 	.byte	0x04, 0x1c
        /*002a*/ 	.short	(.L_152 - .L_151)


	//   ....[0]....
.L_151:
        /*002c*/ 	.word	0x00003280


	//----- nvinfo : EIATTR_CRS_STACK_SIZE
	.align		4
.L_152:
        /*0030*/ 	.byte	0x04, 0x1e
        /*0032*/ 	.short	(.L_154 - .L_153)
.L_153:
        /*0034*/ 	.word	0x00000000


	//----- nvinfo : EIATTR_CBANK_PARAM_SIZE
	.align		4
.L_154:
        /*0038*/ 	.byte	0x03, 0x19
        /*003a*/ 	.short	0x0008


	//----- nvinfo : EIATTR_PARAM_CBANK
	.align		4
        /*003c*/ 	.byte	0x04, 0x0a
        /*003e*/ 	.short	(.L_156 - .L_155)
	.align		4
.L_155:
        /*0040*/ 	.word	index@(.nv.constant0._Z10thermostatP6float3)
        /*0044*/ 	.short	0x0380
        /*0046*/ 	.short	0x0008


	//----- nvinfo : EIATTR_SW_WAR
	.align		4
.L_156:
        /*0048*/ 	.byte	0x04, 0x36
        /*004a*/ 	.short	(.L_158 - .L_157)
.L_157:
        /*004c*/ 	.word	0x00000008
.L_158:


//--------------------- .nv.callgraph             --------------------------
	.section	.nv.callgraph,"",@"SHT_CUDA_CALLGRAPH"
	.align	4
	.sectionentsize	8
	.align		4
        /*0000*/ 	.word	0x00000000
	.align		4
        /*0004*/ 	.word	0xffffffff
	.align		4
        /*0008*/ 	.word	0x00000000
	.align		4
        /*000c*/ 	.word	0xfffffffe
	.align		4
        /*0010*/ 	.word	0x00000000
	.align		4
        /*0014*/ 	.word	0xfffffffd
	.align		4
        /*0018*/ 	.word	0x00000000
	.align		4
        /*001c*/ 	.word	0xfffffffc


//--------------------- .nv.constant4             --------------------------
	.section	.nv.constant4,"a",@progbits
	.align	8
	.align		8
.nv.constant4:
        /*0000*/ 	.dword	_ZN34_INTERNAL_75ee2e64_4_k_cu_e42bec434cuda3std3__45__cpo5beginE
	.align		8
        /*0008*/ 	.dword	_ZN34_INTERNAL_75ee2e64_4_k_cu_e42bec434cuda3std3__45__cpo3endE
	.align		8
        /*0010*/ 	.dword	_ZN34_INTERNAL_75ee2e64_4_k_cu_e42bec434cuda3std3__45__cpo6cbeginE
	.align		8
        /*0018*/ 	.dword	_ZN34_INTERNAL_75ee2e64_4_k_cu_e42bec434cuda3std3__45__cpo4cendE
	.align		8
        /*0020*/ 	.dword	_ZN34_INTERNAL_75ee2e64_4_k_cu_e42bec434cuda3std3__45__cpo6rbeginE
	.align		8
        /*0028*/ 	.dword	_ZN34_INTERNAL_75ee2e64_4_k_cu_e42bec434cuda3std3__45__cpo4rendE
	.align		8
        /*0030*/ 	.dword	_ZN34_INTERNAL_75ee2e64_4_k_cu_e42bec434cuda3std3__45__cpo7crbeginE
	.align		8
        /*0038*/ 	.dword	_ZN34_INTERNAL_75ee2e64_4_k_cu_e42bec434cuda3std3__45__cpo5crendE
	.align		8
        /*0040*/ 	.dword	_ZN34_INTERNAL_75ee2e64_4_k_cu_e42bec434cuda3std3__436_GLOBAL__N__75ee2e64_4_k_cu_e42bec436ignoreE
	.align		8
        /*0048*/ 	.dword	_ZN34_INTERNAL_75ee2e64_4_k_cu_e42bec434cuda3std3__419piecewise_constructE
	.align		8
        /*0050*/ 	.dword	_ZN34_INTERNAL_75ee2e64_4_k_cu_e42bec434cuda3std3__48in_placeE
	.align		8
        /*0058*/ 	.dword	_ZN34_INTERNAL_75ee2e64_4_k_cu_e42bec434cuda3std3__420unreachable_sentinelE
	.align		8
        /*0060*/ 	.dword	_ZN34_INTERNAL_75ee2e64_4_k_cu_e42bec434cuda3std3__47nulloptE
	.align		8
        /*0068*/ 	.dword	_ZN34_INTERNAL_75ee2e64_4_k_cu_e42bec434cuda3std3__48unexpectE
	.align		8
        /*0070*/ 	.dword	_ZN34_INTERNAL_75ee2e64_4_k_cu_e42bec434cuda3std6ranges3__45__cpo4swapE
	.align		8
        /*0078*/ 	.dword	_ZN34_INTERNAL_75ee2e64_4_k_cu_e42bec434cuda3std6ranges3__45__cpo9iter_moveE
	.align		8
        /*0080*/ 	.dword	_ZN34_INTERNAL_75ee2e64_4_k_cu_e42bec434cuda3std6ranges3__45__cpo5beginE
	.align		8
        /*0088*/ 	.dword	_ZN34_INTERNAL_75ee2e64_4_k_cu_e42bec434cuda3std6ranges3__45__cpo3endE
	.align		8
        /*0090*/ 	.dword	_ZN34_INTERNAL_75ee2e64_4_k_cu_e42bec434cuda3std6ranges3__45__cpo6cbeginE
	.align		8
        /*0098*/ 	.dword	_ZN34_INTERNAL_75ee2e64_4_k_cu_e42bec434cuda3std6ranges3__45__cpo4cendE
	.align		8
        /*00a0*/ 	.dword	_ZN34_INTERNAL_75ee2e64_4_k_cu_e42bec434cuda3std6ranges3__45__cpo7advanceE
	.align		8
        /*00a8*/ 	.dword	_ZN34_INTERNAL_75ee2e64_4_k_cu_e42bec434cuda3std6ranges3__45__cpo9iter_swapE
	.align		8
        /*00b0*/ 	.dword	_ZN34_INTERNAL_75ee2e64_4_k_cu_e42bec434cuda3std6ranges3__45__cpo4nextE
	.align		8
        /*00b8*/ 	.dword	_ZN34_INTERNAL_75ee2e64_4_k_cu_e42bec434cuda3std6ranges3__45__cpo4prevE
	.align		8
        /*00c0*/ 	.dword	_ZN34_INTERNAL_75ee2e64_4_k_cu_e42bec434cuda3std6ranges3__45__cpo4dataE
	.align		8
        /*00c8*/ 	.dword	_ZN34_INTERNAL_75ee2e64_4_k_cu_e42bec434cuda3std6ranges3__45__cpo5cdataE
	.align		8
        /*00d0*/ 	.dword	_ZN34_INTERNAL_75ee2e64_4_k_cu_e42bec434cuda3std6ranges3__45__cpo4sizeE
	.align		8
        /*00d8*/ 	.dword	_ZN34_INTERNAL_75ee2e64_4_k_cu_e42bec434cuda3std6ranges3__45__cpo5ssizeE
	.align		8
        /*00e0*/ 	.dword	_ZN34_INTERNAL_75ee2e64_4_k_cu_e42bec434cuda3std6ranges3__45__cpo8distanceE
	.align		8
        /*00e8*/ 	.dword	_ZN34_INTERNAL_75ee2e64_4_k_cu_e42bec436thrust24THRUST_300001_SM_1000_NS8cuda_cub3parE
	.align		8
        /*00f0*/ 	.dword	_ZN34_INTERNAL_75ee2e64_4_k_cu_e42bec436thrust24THRUST_300001_SM_1000_NS8cuda_cub10par_nosyncE
	.align		8
        /*00f8*/ 	.dword	_ZN34_INTERNAL_75ee2e64_4_k_cu_e42bec436thrust24THRUST_300001_SM_1000_NS6system6detail10sequential3seqE
	.align		8
        /*0100*/ 	.dword	_ZN34_INTERNAL_75ee2e64_4_k_cu_e42bec436thrust24THRUST_300001_SM_1000_NS12placeholders2_1E
	.align		8
        /*0108*/ 	.dword	_ZN34_INTERNAL_75ee2e64_4_k_cu_e42bec436thrust24THRUST_300001_SM_1000_NS12placeholders2_2E
	.align		8
        /*0110*/ 	.dword	_ZN34_INTERNAL_75ee2e64_4_k_cu_e42bec436thrust24THRUST_300001_SM_1000_NS12placeholders2_3E
	.align		8
        /*0118*/ 	.dword	_ZN34_INTERNAL_75ee2e64_4_k_cu_e42bec436thrust24THRUST_300001_SM_1000_NS12placeholders2_4E
	.align		8
        /*0120*/ 	.dword	_ZN34_INTERNAL_75ee2e64_4_k_cu_e42bec436thrust24THRUST_300001_SM_1000_NS12placeholders2_5E
	.align		8
        /*0128*/ 	.dword	_ZN34_INTERNAL_75ee2e64_4_k_cu_e42bec436thrust24THRUST_300001_SM_1000_NS12placeholders2_6E
	.align		8
        /*0130*/ 	.dword	_ZN34_INTERNAL_75ee2e64_4_k_cu_e42bec436thrust24THRUST_300001_SM_1000_NS12placeholders2_7E
	.align		8
        /*0138*/ 	.dword	_ZN34_INTERNAL_75ee2e64_4_k_cu_e42bec436thrust24THRUST_300001_SM_1000_NS12placeholders2_8E
	.align		8
        /*0140*/ 	.dword	_ZN34_INTERNAL_75ee2e64_4_k_cu_e42bec436thrust24THRUST_300001_SM_1000_NS12placeholders2_9E
	.align		8
        /*0148*/ 	.dword	_ZN34_INTERNAL_75ee2e64_4_k_cu_e42bec436thrust24THRUST_300001_SM_1000_NS12placeholders3_10E
	.align		8
        /*0150*/ 	.dword	_ZN34_INTERNAL_75ee2e64_4_k_cu_e42bec436thrust24THRUST_300001_SM_1000_NS3seqE


//--------------------- .text._ZN3cub18CUB_300001_SM_10006detail11EmptyKernelIvEEvv --------------------------
	.section	.text._ZN3cub18CUB_300001_SM_10006detail11EmptyKernelIvEEvv,"ax",@progbits
	.align	128
        .global         _ZN3cub18CUB_300001_SM_10006detail11EmptyKernelIvEEvv
        .type           _ZN3cub18CUB_300001_SM_10006detail11EmptyKernelIvEEvv,@function
        .size           _ZN3cub18CUB_300001_SM_10006detail11EmptyKernelIvEEvv,(.L_x_49 - _ZN3cub18CUB_300001_SM_10006detail11EmptyKernelIvEEvv)
        .other          _ZN3cub18CUB_300001_SM_10006detail11EmptyKernelIvEEvv,@"STO_CUDA_ENTRY STV_DEFAULT"
_ZN3cub18CUB_300001_SM_10006detail11EmptyKernelIvEEvv:
.text._ZN3cub18CUB_300001_SM_10006detail11EmptyKernelIvEEvv:
[----:B------:R-:W-:Y:S01]  /*0000*/  LDC R1, c[0x0][0x37c] ;  /* 0x0000df00ff017b82 */ /* 0x000fe20000000800 */
[----:B------:R-:W-:Y:S05]  /*0010*/  EXIT ;  /* 0x000000000000794d */ /* 0x000fea0003800000 */
.L_x_0:
[----:B------:R-:W-:-:S00]  /*0020*/  BRA `(.L_x_0) ;  /* 0xfffffffc00fc7947 */ /* 0x000fc0000383ffff */
[----:B------:R-:W-:-:S00]  /*0030*/  NOP ;  /* 0x0000000000007918 */ /* 0x000fc00000000000 */
        /* <DEDUP_REMOVED lines=12> */
.L_x_49:


//--------------------- .text._Z10calcForcesP6float3S0_Pfd --------------------------
	.section	.text._Z10calcForcesP6float3S0_Pfd,"ax",@progbits
	.align	128
        .global         _Z10calcForcesP6float3S0_Pfd
        .type           _Z10calcForcesP6float3S0_Pfd,@function
        .size           _Z10calcForcesP6float3S0_Pfd,(.L_x_45 - _Z10calcForcesP6float3S0_Pfd)
        .other          _Z10calcForcesP6float3S0_Pfd,@"STO_CUDA_ENTRY STV_DEFAULT"
_Z10calcForcesP6float3S0_Pfd:
.text._Z10calcForcesP6float3S0_Pfd:
[----:B------:R-:W-:Y:S08]  /*0000*/  LDC R1, c[0x0][0x37c] ;  /* 0x0000df00ff017b82 */ /* 0x000ff00000000800 */
[----:B------:R-:W0:Y:S01]  /*0010*/  LDC.64 R2, c[0x0][0x388] ;  /* 0x0000e200ff027b82 */ /* 0x000e220000000a00 */
[----:B------:R-:W0:Y:S01]  /*0020*/  LDCU.64 UR18, c[0x0][0x358] ;  /* 0x00006b00ff1277ac */ /* 0x000e220008000a00 */
[----:B------:R-:W1:Y:S01]  /*0030*/  LDCU.64 UR16, c[0x0][0x388] ;  /* 0x00007100ff1077ac */ /* 0x000e620008000a00 */
[----:B------:R-:W-:Y:S01]  /*0040*/  UMOV UR4, URZ ;  /* 0x000000ff00047c82 */ /* 0x000fe20008000000 */
[----:B-1----:R-:W-:Y:S01]  /*0050*/  UIADD3 UR16, UP0, UPT, UR16, 0x14, URZ ;  /* 0x0000001410107890 */ /* 0x002fe2000ff1e0ff */
[----:B0-----:R0:W-:Y:S03]  /*0060*/  STG.E desc[UR18][R2.64], RZ ;  /* 0x000000ff02007986 */ /* 0x0011e6000c101912 */
[----:B------:R-:W-:Y:S01]  /*0070*/  UIADD3.X UR17, UPT, UPT, URZ, UR17, URZ, UP0, !UPT ;  /* 0x00000011ff117290 */ /* 0x000fe200087fe4ff */
[----:B------:R0:W-:Y:S04]  /*0080*/  STG.E desc[UR18][R2.64+0x4], RZ ;  /* 0x000004ff02007986 */ /* 0x0001e8000c101912 */
        /* <DEDUP_REMOVED lines=93> */
[----:B------:R0:W-:Y:S02]  /*0660*/  STG.E desc[UR18][R2.64+0x17c], RZ ;  /* 0x00017cff02007986 */ /* 0x0001e4000c101912 */
.L_x_11:
[----:B-1----:R-:W1:Y:S01]  /*0670*/  LDCU.128 UR8, c[0x0][0x380] ;  /* 0x00007000ff0877ac */ /* 0x002e620008000c00 */
[----:B------:R-:W2:Y:S01]  /*0680*/  LDC.64 R8, c[0x0][0x398] ;  /* 0x0000e600ff087b82 */ /* 0x000ea20000000a00 */
[----:B0-----:R-:W-:Y:S01]  /*0690*/  IMAD.MOV.U32 R2, RZ, RZ, RZ ;  /* 0x000000ffff027224 */ /* 0x001fe200078e00ff */
[----:B------:R-:W-:Y:S01]  /*06a0*/  UMOV UR6, UR16 ;  /* 0x0000001000067c82 */ /* 0x000fe20008000000 */
[----:B------:R-:W-:Y:S01]  /*06b0*/  UMOV UR7, UR17 ;  /* 0x0000001100077c82 */ /* 0x000fe20008000000 */
[----:B------:R-:W0:Y:S01]  /*06c0*/  LDCU.64 UR22, c[0x0][0x398] ;  /* 0x00007300ff1677ac */ /* 0x000e220008000a00 */
[----:B------:R-:W-:Y:S01]  /*06d0*/  UIMAD.WIDE.U32 UR6, UR4, 0xc, UR6 ;  /* 0x0000000c040678a5 */ /* 0x000fe2000f8e0006 */
[----:B------:R-:W3:Y:S01]  /*06e0*/  LDCU UR20, c[0x0][0x39c] ;  /* 0x00007380ff1477ac */ /* 0x000ee20008000800 */
[----:B------:R-:W-:Y:S01]  /*06f0*/  UMOV UR5, UR4 ;  /* 0x0000000400057c82 */ /* 0x000fe20008000000 */
[----:B-1----:R-:W-:Y:S02]  /*0700*/  UIMAD.WIDE.U32 UR12, UR4, 0xc, UR8 ;  /* 0x0000000c040c78a5 */ /* 0x002fe4000f8e0008 */
[----:B------:R-:W-:-:S02]  /*0710*/  UIMAD.WIDE.U32 UR10, UR4, 0xc, UR10 ;  /* 0x0000000c040a78a5 */ /* 0x000fc4000f8e000a */
[----:B------:R-:W-:Y:S01]  /*0720*/  UIADD3 UR14, UP0, UPT, UR12, 0x14, URZ ;  /* 0x000000140c0e7890 */ /* 0x000fe2000ff1e0ff */
[----:B------:R-:W-:Y:S01]  /*0730*/  UMOV UR8, UR6 ;  /* 0x0000000600087c82 */ /* 0x000fe20008000000 */
[----:B------:R-:W-:Y:S02]  /*0740*/  UMOV UR9, UR7 ;  /* 0x0000000700097c82 */ /* 0x000fe40008000000 */
[----:B0--3--:R-:W-:-:S12]  /*0750*/  UIADD3.X UR15, UPT, UPT, URZ, UR13, URZ, UP0, !UPT ;  /* 0x0000000dff0f7290 */ /* 0x009fd800087fe4ff */
.L_x_10:
[----:B------:R-:W-:Y:S01]  /*0760*/  UMOV UR7, UR15 ;  /* 0x0000000f00077c82 */ /* 0x000fe20008000000 */
[----:B------:R-:W-:Y:S01]  /*0770*/  UMOV UR6, UR14 ;  /* 0x0000000e00067c82 */ /* 0x000fe20008000000 */
[----:B-1----:R-:W-:Y:S01]  /*0780*/  IMAD.U32 R17, RZ, RZ, UR7 ;  /* 0x00000007ff117e24 */ /* 0x002fe2000f8e00ff */
[----:B------:R-:W-:Y:S01]  /*0790*/  MOV R16, UR6 ;  /* 0x0000000600107c02 */ /* 0x000fe20008000f00 */
[----:B------:R-:W-:Y:S02]  /*07a0*/  IMAD.U32 R14, RZ, RZ, UR12 ;  /* 0x0000000cff0e7e24 */ /* 0x000fe4000f8e00ff */
[----:B------:R-:W-:Y:S02]  /*07b0*/  IMAD.U32 R15, RZ, RZ, UR13 ;  /* 0x0000000dff0f7e24 */ /* 0x000fe4000f8e00ff */
[----:B------:R-:W3:Y:S04]  /*07c0*/  LDG.E R17, desc[UR18][R16.64+-0x8] ;  /* 0xfffff81210117981 */ /* 0x000ee8000c1e1900 */
[----:B------:R2:W3:Y:S01]  /*07d0*/  LDG.E R0, desc[UR18][R14.64] ;  /* 0x000000120e007981 */ /* 0x0004e2000c1e1900 */
[----:B------:R-:W-:Y:S01]  /*07e0*/  IMAD.U32 R10, RZ, RZ, UR12 ;  /* 0x0000000cff0a7e24 */ /* 0x000fe2000f8e00ff */
[----:B------:R-:W-:Y:S01]  /*07f0*/  MOV R7, UR7 ;  /* 0x0000000700077c02 */ /* 0x000fe20008000f00 */
[----:B------:R-:W-:Y:S01]  /*0800*/  IMAD.U32 R12, RZ, RZ, UR12 ;  /* 0x0000000cff0c7e24 */ /* 0x000fe2000f8e00ff */
[----:B------:R-:W-:Y:S01]  /*0810*/  MOV R11, UR13 ;  /* 0x0000000d000b7c02 */ /* 0x000fe20008000f00 */
[----:B------:R-:W-:Y:S01]  /*0820*/  IMAD.U32 R13, RZ, RZ, UR13 ;  /* 0x0000000dff0d7e24 */ /* 0x000fe2000f8e00ff */
[----:B------:R-:W-:Y:S01]  /*0830*/  MOV R18, UR6 ;  /* 0x0000000600127c02 */ /* 0x000fe20008000f00 */
[----:B------:R-:W-:-:S02]  /*0840*/  IMAD.U32 R19, RZ, RZ, UR7 ;  /* 0x00000007ff137e24 */ /* 0x000fc4000f8e00ff */
[----:B------:R-:W-:Y:S01]  /*0850*/  IMAD.U32 R6, RZ, RZ, UR6 ;  /* 0x00000006ff067e24 */ /* 0x000fe2000f8e00ff */
[----:B------:R-:W4:Y:S04]  /*0860*/  LDG.E R10, desc[UR18][R10.64+0x4] ;  /* 0x000004120a0a7981 */ /* 0x000f28000c1e1900 */
[----:B------:R-:W5:Y:S04]  /*0870*/  LDG.E R12, desc[UR18][R12.64+0x8] ;  /* 0x000008120c0c7981 */ /* 0x000f68000c1e1900 */
[----:B------:R-:W4:Y:S04]  /*0880*/  LDG.E R3, desc[UR18][R18.64+-0x4] ;  /* 0xfffffc1212037981 */ /* 0x000f28000c1e1900 */
[----:B------:R0:W5:Y:S01]  /*0890*/  LDG.E R7, desc[UR18][R6.64] ;  /* 0x0000001206077981 */ /* 0x000162000c1e1900 */
[----:B------:R-:W2:Y:S01]  /*08a0*/  MUFU.RCP64H R5, UR20 ;  /* 0x0000001400057d08 */ /* 0x000ea20008001800 */
[----:B------:R-:W-:-:S06]  /*08b0*/  IMAD.MOV.U32 R4, RZ, RZ, 0x1 ;  /* 0x00000001ff047424 */ /* 0x000fcc00078e00ff */
[----:B--2---:R-:W-:-:S08]  /*08c0*/  DFMA R14, R4, -R8, 1 ;  /* 0x3ff00000040e742b */ /* 0x004fd00000000808 */
[----:B------:R-:W-:-:S08]  /*08d0*/  DFMA R14, R14, R14, R14 ;  /* 0x0000000e0e0e722b */ /* 0x000fd0000000000e */
[----:B------:R-:W-:-:S08]  /*08e0*/  DFMA R14, R4, R14, R4 ;  /* 0x0000000e040e722b */ /* 0x000fd00000000004 */
[----:B------:R-:W-:-:S08]  /*08f0*/  DFMA R4, R14, -R8, 1 ;  /* 0x3ff000000e04742b */ /* 0x000fd00000000808 */
[----:B------:R-:W-:Y:S01]  /*0900*/  DFMA R4, R14, R4, R14 ;  /* 0x000000040e04722b */ /* 0x000fe2000000000e */
[----:B------:R-:W-:-:S04]  /*0910*/  UIADD3 UR5, UPT, UPT, UR5, 0x1, URZ ;  /* 0x0000000105057890 */ /* 0x000fc8000fffe0ff */
[----:B------:R-:W-:Y:S01]  /*0920*/  UISETP.NE.AND UP2, UPT, UR5, 0x1f, UPT ;  /* 0x0000001f0500788c */ /* 0x000fe2000bf45270 */
[----:B---3--:R-:W-:-:S04]  /*0930*/  FADD R0, R0, -R17 ;  /* 0x8000001100007221 */ /* 0x008fc80000000000 */
[----:B------:R-:W1:Y:S02]  /*0940*/  F2F.F64.F32 R24, R0 ;  /* 0x0000000000187310 */ /* 0x000e640000201800 */
[----:B-1----:R-:W-:-:S08]  /*0950*/  DMUL R14, R24, R4 ;  /* 0x00000004180e7228 */ /* 0x002fd00000000000 */
[----:B------:R-:W-:-:S08]  /*0960*/  DFMA R16, R14, -R8, R24 ;  /* 0x800000080e10722b */ /* 0x000fd00000000018 */
[----:B------:R-:W-:Y:S01]  /*0970*/  DFMA R4, R4, R16, R14 ;  /* 0x000000100404722b */ /* 0x000fe2000000000e */
[----:B------:R-:W-:-:S09]  /*0980*/  FSETP.GEU.AND P1, PT, |R25|, 6.5827683646048100446e-37, PT ;  /* 0x036000001900780b */ /* 0x000fd20003f2e200 */
[----:B0-----:R-:W-:-:S05]  /*0990*/  FFMA R6, RZ, UR20, R5 ;  /* 0x00000014ff067c23 */ /* 0x001fca0008000005 */
[----:B------:R-:W-:Y:S01]  /*09a0*/  FSETP.GT.AND P0, PT, |R6|, 1.469367938527859385e-39, PT ;  /* 0x001000000600780b */ /* 0x000fe20003f04200 */
[----:B----4-:R-:W-:Y:S01]  /*09b0*/  FADD R10, R10, -R3 ;  /* 0x800000030a0a7221 */ /* 0x010fe20000000000 */
[----:B-----5:R-:W-:-:S11]  /*09c0*/  FADD R12, R12, -R7 ;  /* 0x800000070c0c7221 */ /* 0x020fd60000000000 */
[----:B------:R-:W-:Y:S05]  /*09d0*/  @P0 BRA P1, `(.L_x_1) ;  /* 0x0000000000200947 */ /* 0x000fea0000800000 */
[----:B------:R-:W0:Y:S01]  /*09e0*/  LDC R16, c[0x0][0x398] ;  /* 0x0000e600ff107b82 */ /* 0x000e220000000800 */
[----:B------:R-:W-:Y:S01]  /*09f0*/  IMAD.MOV.U32 R18, RZ, RZ, R24 ;  /* 0x000000ffff127224 */ /* 0x000fe200078e0018 */
[----:B------:R-:W-:Y:S02]  /*0a00*/  MOV R19, R25 ;  /* 0x0000001900137202 */ /* 0x000fe40000000f00 */
[----:B------:R-:W-:-:S04]  /*0a10*/  MOV R4, 0xa40 ;  /* 0x00000a4000047802 */ /* 0x000fc80000000f00 */
[----:B------:R-:W1:Y:S03]  /*0a20*/  LDC R17, c[0x0][0x39c] ;  /* 0x0000e700ff117b82 */ /* 0x000e660000000800 */
[----:B01----:R-:W-:Y:S05]  /*0a30*/  CALL.REL.NOINC `($__internal_0_$__cuda_sm20_div_rn_f64_full) ;  /* 0x0000001000487944 */ /* 0x003fea0003c00000 */
[----:B------:R-:W-:Y:S02]  /*0a40*/  IMAD.MOV.U32 R4, RZ, RZ, R6 ;  /* 0x000000ffff047224 */ /* 0x000fe400078e0006 */
[----:B------:R-:W-:-:S07]  /*0a50*/  IMAD.MOV.U32 R5, RZ, RZ, R7 ;  /* 0x000000ffff057224 */ /* 0x000fce00078e0007 */
.L_x_1:
[----:B------:R-:W0:Y:S01]  /*0a60*/  MUFU.RCP64H R7, UR20 ;  /* 0x0000001400077d08 */ /* 0x000e220008001800 */
[----:B------:R-:W-:Y:S01]  /*0a70*/  MOV R6, 0x1 ;  /* 0x0000000100067802 */ /* 0x000fe20000000f00 */
[----:B------:R-:W-:-:S06]  /*0a80*/  IMAD.MOV.U32 R3, RZ, RZ, 0x3fe00000 ;  /* 0x3fe00000ff037424 */ /* 0x000fcc00078e00ff */
[----:B------:R-:W1:Y:S01]  /*0a90*/  F2F.F64.F32 R10, R10 ;  /* 0x0000000a000a7310 */ /* 0x000e620000201800 */
[----:B0-----:R-:W-:Y:S01]  /*0aa0*/  DFMA R14, R6, -R8, 1 ;  /* 0x3ff00000060e742b */ /* 0x001fe20000000808 */
[----:B-1----:R-:W-:-:S07]  /*0ab0*/  FSETP.GEU.AND P1, PT, |R11|, 6.5827683646048100446e-37, PT ;  /* 0x036000000b00780b */ /* 0x002fce0003f2e200 */
[----:B------:R-:W-:-:S08]  /*0ac0*/  DFMA R14, R14, R14, R14 ;  /* 0x0000000e0e0e722b */ /* 0x000fd0000000000e */
[----:B------:R-:W-:-:S08]  /*0ad0*/  DFMA R14, R6, R14, R6 ;  /* 0x0000000e060e722b */ /* 0x000fd00000000006 */
[----:B------:R-:W-:-:S08]  /*0ae0*/  DFMA R6, R14, -R8, 1 ;  /* 0x3ff000000e06742b */ /* 0x000fd00000000808 */
[----:B------:R-:W-:Y:S01]  /*0af0*/  DFMA R16, R14, R6, R14 ;  /* 0x000000060e10722b */ /* 0x000fe2000000000e */
[----:B------:R-:W-:Y:S01]  /*0b00*/  LOP3.LUT R7, R3, 0x80000000, R5, 0xb8, !PT ;  /* 0x8000000003077812 */ /* 0x000fe200078eb805 */
[----:B------:R-:W-:-:S06]  /*0b10*/  IMAD.MOV.U32 R6, RZ, RZ, RZ ;  /* 0x000000ffff067224 */ /* 0x000fcc00078e00ff */
[----:B------:R-:W-:Y:S02]  /*0b20*/  DMUL R14, R16, R10 ;  /* 0x0000000a100e7228 */ /* 0x000fe40000000000 */
[----:B------:R-:W-:-:S06]  /*0b30*/  DADD.RZ R6, R6, R4 ;  /* 0x0000000006067229 */ /* 0x000fcc000000c004 */
[----:B------:R-:W-:-:S04]  /*0b40*/  DFMA R4, R14, -R8, R10 ;  /* 0x800000080e04722b */ /* 0x000fc8000000000a */
[----:B------:R-:W0:Y:S04]  /*0b50*/  FRND.F64.TRUNC R6, R6 ;  /* 0x0000000600067313 */ /* 0x000e28000030d800 */
[----:B------:R-:W-:-:S10]  /*0b60*/  DFMA R4, R16, R4, R14 ;  /* 0x000000041004722b */ /* 0x000fd4000000000e */
[----:B------:R-:W-:Y:S01]  /*0b70*/  FFMA R3, RZ, UR20, R5 ;  /* 0x00000014ff037c23 */ /* 0x000fe20008000005 */
[----:B0-----:R-:W-:-:S04]  /*0b80*/  DFMA R24, -R6, R8, R24 ;  /* 0x000000080618722b */ /* 0x001fc80000000118 */
[----:B------:R-:W-:Y:S02]  /*0b90*/  FSETP.GT.AND P0, PT, |R3|, 1.469367938527859385e-39, PT ;  /* 0x001000000300780b */ /* 0x000fe40003f04200 */
[----:B------:R0:W1:Y:S11]  /*0ba0*/  F2F.F32.F64 R0, R24 ;  /* 0x0000001800007310 */ /* 0x0000760000301000 */
[----:B0-----:R-:W-:Y:S05]  /*0bb0*/  @P0 BRA P1, `(.L_x_2) ;  /* 0x0000000000200947 */ /* 0x001fea0000800000 */
[----:B------:R-:W0:Y:S01]  /*0bc0*/  LDC R16, c[0x0][0x398] ;  /* 0x0000e600ff107b82 */ /* 0x000e220000000800 */
[----:B------:R-:W-:Y:S01]  /*0bd0*/  MOV R18, R10 ;  /* 0x0000000a00127202 */ /* 0x000fe20000000f00 */
[----:B------:R-:W-:Y:S01]  /*0be0*/  IMAD.MOV.U32 R19, RZ, RZ, R11 ;  /* 0x000000ffff137224 */ /* 0x000fe200078e000b */
[----:B------:R-:W-:-:S05]  /*0bf0*/  MOV R4, 0xc20 ;  /* 0x00000c2000047802 */ /* 0x000fca0000000f00 */
[----:B------:R-:W2:Y:S02]  /*0c00*/  LDC R17, c[0x0][0x39c] ;  /* 0x0000e700ff117b82 */ /* 0x000ea40000000800 */
[----:B012---:R-:W-:Y:S05]  /*0c10*/  CALL.REL.NOINC `($__internal_0_$__cuda_sm20_div_rn_f64_full) ;  /* 0x0000000c00d07944 */ /* 0x007fea0003c00000 */
[----:B------:R-:W-:Y:S01]  /*0c20*/  IMAD.MOV.U32 R4, RZ, RZ, R6 ;  /* 0x000000ffff047224 */ /* 0x000fe200078e0006 */
[----:B------:R-:W-:-:S07]  /*0c30*/  MOV R5, R7 ;  /* 0x0000000700057202 */ /* 0x000fce0000000f00 */
.L_x_2:
[----:B------:R-:W0:Y:S01]  /*0c40*/  MUFU.RCP64H R7, UR20 ;  /* 0x0000001400077d08 */ /* 0x000e220008001800 */
[----:B------:R-:W-:Y:S02]  /*0c50*/  IMAD.MOV.U32 R6, RZ, RZ, 0x1 ;  /* 0x00000001ff067424 */ /* 0x000fe400078e00ff */
[----:B------:R-:W-:-:S05]  /*0c60*/  IMAD.MOV.U32 R3, RZ, RZ, 0x3fe00000 ;  /* 0x3fe00000ff037424 */ /* 0x000fca00078e00ff */
[----:B------:R-:W2:Y:S01]  /*0c70*/  F2F.F64.F32 R12, R12 ;  /* 0x0000000c000c7310 */ /* 0x000ea20000201800 */
[----:B0-----:R-:W-:Y:S01]  /*0c80*/  DFMA R14, R6, -R8, 1 ;  /* 0x3ff00000060e742b */ /* 0x001fe20000000808 */
[----:B--2---:R-:W-:-:S07]  /*0c90*/  FSETP.GEU.AND P1, PT, |R13|, 6.5827683646048100446e-37, PT ;  /* 0x036000000d00780b */ /* 0x004fce0003f2e200 */
[----:B------:R-:W-:-:S08]  /*0ca0*/  DFMA R14, R14, R14, R14 ;  /* 0x0000000e0e0e722b */ /* 0x000fd0000000000e */
[----:B------:R-:W-:-:S08]  /*0cb0*/  DFMA R14, R6, R14, R6 ;  /* 0x0000000e060e722b */ /* 0x000fd00000000006 */
[----:B------:R-:W-:-:S08]  /*0cc0*/  DFMA R6, R14, -R8, 1 ;  /* 0x3ff000000e06742b */ /* 0x000fd00000000808 */
[----:B------:R-:W-:Y:S01]  /*0cd0*/  DFMA R16, R14, R6, R14 ;  /* 0x000000060e10722b */ /* 0x000fe2000000000e */
[----:B------:R-:W-:Y:S02]  /*0ce0*/  LOP3.LUT R7, R3, 0x80000000, R5, 0xb8, !PT ;  /* 0x8000000003077812 */ /* 0x000fe400078eb805 */
[----:B------:R-:W-:-:S05]  /*0cf0*/  MOV R6, RZ ;  /* 0x000000ff00067202 */ /* 0x000fca0000000f00 */
[----:B------:R-:W-:Y:S02]  /*0d00*/  DMUL R14, R16, R12 ;  /* 0x0000000c100e7228 */ /* 0x000fe40000000000 */
[----:B------:R-:W-:-:S06]  /*0d10*/  DADD.RZ R6, R6, R4 ;  /* 0x0000000006067229 */ /* 0x000fcc000000c004 */
[----:B------:R-:W-:-:S04]  /*0d20*/  DFMA R4, R14, -R8, R12 ;  /* 0x800000080e04722b */ /* 0x000fc8000000000c */
[----:B------:R-:W0:Y:S04]  /*0d30*/  FRND.F64.TRUNC R6, R6 ;  /* 0x0000000600067313 */ /* 0x000e28000030d800 */
[----:B------:R-:W-:-:S10]  /*0d40*/  DFMA R4, R16, R4, R14 ;  /* 0x000000041004722b */ /* 0x000fd4000000000e */
[----:B------:R-:W-:Y:S01]  /*0d50*/  FFMA R3, RZ, UR20, R5 ;  /* 0x00000014ff037c23 */ /* 0x000fe20008000005 */
[----:B0-----:R-:W-:-:S04]  /*0d60*/  DFMA R24, -R6, R8, R10 ;  /* 0x000000080618722b */ /* 0x001fc8000000010a */
[----:B------:R-:W-:-:S06]  /*0d70*/  FSETP.GT.AND P0, PT, |R3|, 1.469367938527859385e-39, PT ;  /* 0x001000000300780b */ /* 0x000fcc0003f04200 */
[----:B------:R0:W2:Y:S07]  /*0d80*/  F2F.F32.F64 R24, R24 ;  /* 0x0000001800187310 */ /* 0x0000ae0000301000 */
[----:B------:R-:W-:Y:S05]  /*0d90*/  @P0 BRA P1, `(.L_x_3) ;  /* 0x0000000000200947 */ /* 0x000fea0000800000 */
[----:B------:R-:W3:Y:S01]  /*0da0*/  LDC R16, c[0x0][0x398] ;  /* 0x0000e600ff107b82 */ /* 0x000ee20000000800 */
[----:B------:R-:W-:Y:S01]  /*0db0*/  IMAD.MOV.U32 R18, RZ, RZ, R12 ;  /* 0x000000ffff127224 */ /* 0x000fe200078e000c */
[----:B------:R-:W-:Y:S01]  /*0dc0*/  MOV R4, 0xe00 ;  /* 0x00000e0000047802 */ /* 0x000fe20000000f00 */
[----:B------:R-:W-:-:S05]  /*0dd0*/  IMAD.MOV.U32 R19, RZ, RZ, R13 ;  /* 0x000000ffff137224 */ /* 0x000fca00078e000d */
[----:B------:R-:W4:Y:S02]  /*0de0*/  LDC R17, c[0x0][0x39c] ;  /* 0x0000e700ff117b82 */ /* 0x000f240000000800 */
[----:B01234-:R-:W-:Y:S05]  /*0df0*/  CALL.REL.NOINC `($__internal_0_$__cuda_sm20_div_rn_f64_full) ;  /* 0x0000000c00587944 */ /* 0x01ffea0003c00000 */
[----:B------:R-:W-:Y:S01]  /*0e00*/  MOV R4, R6 ;  /* 0x0000000600047202 */ /* 0x000fe20000000f00 */
[----:B------:R-:W-:-:S07]  /*0e10*/  IMAD.MOV.U32 R5, RZ, RZ, R7 ;  /* 0x000000ffff057224 */ /* 0x000fce00078e0007 */
.L_x_3:
[----:B------:R-:W-:Y:S01]  /*0e20*/  IMAD.MOV.U32 R7, RZ, RZ, 0x3fe00000 ;  /* 0x3fe00000ff077424 */ /* 0x000fe200078e00ff */
[----:B------:R-:W-:Y:S01]  /*0e30*/  MOV R6, RZ ;  /* 0x000000ff00067202 */ /* 0x000fe20000000f00 */
[----:B--2---:R-:W-:Y:S01]  /*0e40*/  FMUL R3, R24, R24 ;  /* 0x0000001818037220 */ /* 0x004fe20000400000 */
[----:B------:R-:W-:Y:S01]  /*0e50*/  UMOV UR14, 0x28f5c28f ;  /* 0x28f5c28f000e7882 */ /* 0x000fe20000000000 */
[----:B------:R-:W-:Y:S01]  /*0e60*/  UMOV UR15, 0x40521d9c ;  /* 0x40521d9c000f7882 */ /* 0x000fe20000000000 */
[----:B------:R-:W-:-:S06]  /*0e70*/  LOP3.LUT R7, R7, 0x80000000, R5, 0xb8, !PT ;  /* 0x8000000007077812 */ /* 0x000fcc00078eb805 */
[----:B------:R-:W-:Y:S01]  /*0e80*/  DADD.RZ R4, R6, R4 ;  /* 0x0000000006047229 */ /* 0x000fe2000000c004 */
[----:B-1----:R-:W-:-:S09]  /*0e90*/  FFMA R6, R0, R0, R3 ;  /* 0x0000000000067223 */ /* 0x002fd20000000003 */
[----:B------:R-:W1:Y:S02]  /*0ea0*/  FRND.F64.TRUNC R4, R4 ;  /* 0x0000000400047313 */ /* 0x000e64000030d800 */
[----:B-1----:R-:W-:-:S06]  /*0eb0*/  DFMA R12, -R4, UR22, R12 ;  /* 0x00000016040c7c2b */ /* 0x002fcc000800010c */
[----:B0-----:R-:W0:Y:S02]  /*0ec0*/  F2F.F32.F64 R25, R12 ;  /* 0x0000000c00197310 */ /* 0x001e240000301000 */
[----:B0-----:R-:W-:-:S06]  /*0ed0*/  FFMA R6, R25, R25, R6 ;  /* 0x0000001919067223 */ /* 0x001fcc0000000006 */
[----:B------:R-:W0:Y:S02]  /*0ee0*/  F2F.F64.F32 R10, R6 ;  /* 0x00000006000a7310 */ /* 0x000e240000201800 */
[----:B0-----:R-:W-:-:S14]  /*0ef0*/  DSETP.GEU.AND P0, PT, R10, UR14, PT ;  /* 0x0000000e0a007e2a */ /* 0x001fdc000bf0e000 */
[----:B------:R-:W-:Y:S05]  /*0f00*/  @P0 BRA `(.L_x_4) ;  /* 0x0000000800dc0947 */ /* 0x000fea0003800000 */
[----:B------:R-:W0:Y:S01]  /*0f10*/  MUFU.RCP64H R5, R11 ;  /* 0x0000000b00057308 */ /* 0x000e220000001800 */
[----:B------:R-:W-:Y:S01]  /*0f20*/  IMAD.MOV.U32 R4, RZ, RZ, 0x1 ;  /* 0x00000001ff047424 */ /* 0x000fe200078e00ff */
[----:B------:R-:W-:Y:S01]  /*0f30*/  UMOV UR14, 0xb780346 ;  /* 0x0b780346000e7882 */ /* 0x000fe20000000000 */
[----:B------:R-:W-:-:S04]  /*0f40*/  UMOV UR15, 0x40273024 ;  /* 0x40273024000f7882 */ /* 0x000fc80000000000 */
[----:B0-----:R-:W-:-:S08]  /*0f50*/  DFMA R6, -R10, R4, 1 ;  /* 0x3ff000000a06742b */ /* 0x001fd00000000104 */
[----:B------:R-:W-:-:S08]  /*0f60*/  DFMA R6, R6, R6, R6 ;  /* 0x000000060606722b */ /* 0x000fd00000000006 */
[----:B------:R-:W-:-:S08]  /*0f70*/  DFMA R6, R4, R6, R4 ;  /* 0x000000060406722b */ /* 0x000fd00000000004 */
[----:B------:R-:W-:-:S08]  /*0f80*/  DFMA R4, -R10, R6, 1 ;  /* 0x3ff000000a04742b */ /* 0x000fd00000000106 */
[----:B------:R-:W-:-:S08]  /*0f90*/  DFMA R4, R6, R4, R6 ;  /* 0x000000040604722b */ /* 0x000fd00000000006 */
[----:B------:R-:W-:-:S08]  /*0fa0*/  DMUL R6, R4, UR14 ;  /* 0x0000000e04067c28 */ /* 0x000fd00008000000 */
[----:B------:R-:W-:-:S08]  /*0fb0*/  DFMA R12, -R10, R6, UR14 ;  /* 0x0000000e0a0c7e2b */ /* 0x000fd00008000106 */
[----:B------:R-:W-:-:S10]  /*0fc0*/  DFMA R4, R4, R12, R6 ;  /* 0x0000000c0404722b */ /* 0x000fd40000000006 */
[----:B------:R-:W-:-:S05]  /*0fd0*/  FFMA R3, RZ, R11, R5 ;  /* 0x0000000bff037223 */ /* 0x000fca0000000005 */
[----:B------:R-:W-:-:S13]  /*0fe0*/  FSETP.GT.AND P0, PT, |R3|, 1.469367938527859385e-39, PT ;  /* 0x001000000300780b */ /* 0x000fda0003f04200 */
[----:B------:R-:W-:Y:S05]  /*0ff0*/  @P0 BRA `(.L_x_5) ;  /* 0x0000000000200947 */ /* 0x000fea0003800000 */
[----:B------:R-:W-:Y:S01]  /*1000*/  IMAD.MOV.U32 R18, RZ, RZ, 0xb780346 ;  /* 0x0b780346ff127424 */ /* 0x000fe200078e00ff */
[----:B------:R-:W-:Y:S01]  /*1010*/  MOV R19, 0x40273024 ;  /* 0x4027302400137802 */ /* 0x000fe20000000f00 */
[----:B------:R-:W-:Y:S01]  /*1020*/  IMAD.MOV.U32 R16, RZ, RZ, R10 ;  /* 0x000000ffff107224 */ /* 0x000fe200078e000a */
[----:B------:R-:W-:Y:S01]  /*1030*/  MOV R4, 0x1060 ;  /* 0x0000106000047802 */ /* 0x000fe20000000f00 */
[----:B------:R-:W-:-:S07]  /*1040*/  IMAD.MOV.U32 R17, RZ, RZ, R11 ;  /* 0x000000ffff117224 */ /* 0x000fce00078e000b */
[----:B------:R-:W-:Y:S05]  /*1050*/  CALL.REL.NOINC `($__internal_0_$__cuda_sm20_div_rn_f64_full) ;  /* 0x0000000800c07944 */ /* 0x000fea0003c00000 */
[----:B------:R-:W-:Y:S01]  /*1060*/  MOV R4, R6 ;  /* 0x0000000600047202 */ /* 0x000fe20000000f00 */
[----:B------:R-:W-:-:S07]  /*1070*/  IMAD.MOV.U32 R5, RZ, RZ, R7 ;  /* 0x000000ffff057224 */ /* 0x000fce00078e0007 */
.L_x_5:
[----:B------:R-:W0:Y:S01]  /*1080*/  MUFU.RCP64H R7, R11 ;  /* 0x0000000b00077308 */ /* 0x000e220000001800 */
[----:B------:R-:W-:Y:S01]  /*1090*/  IMAD.MOV.U32 R6, RZ, RZ, 0x1 ;  /* 0x00000001ff067424 */ /* 0x000fe200078e00ff */
[----:B------:R-:W-:Y:S01]  /*10a0*/  UMOV UR14, 0x36ab2dc9 ;  /* 0x36ab2dc9000e7882 */ /* 0x000fe20000000000 */
[----:B------:R-:W-:-:S05]  /*10b0*/  UMOV UR15, 0x40a6765a ;  /* 0x40a6765a000f7882 */ /* 0x000fca0000000000 */
[----:B------:R-:W1:Y:S01]  /*10c0*/  F2F.F32.F64 R4, R4 ;  /* 0x0000000400047310 */ /* 0x000e620000301000 */
[----:B0-----:R-:W-:-:S08]  /*10d0*/  DFMA R12, -R10, R6, 1 ;  /* 0x3ff000000a0c742b */ /* 0x001fd00000000106 */
[----:B------:R-:W-:-:S08]  /*10e0*/  DFMA R12, R12, R12, R12 ;  /* 0x0000000c0c0c722b */ /* 0x000fd0000000000c */
[----:B------:R-:W-:-:S08]  /*10f0*/  DFMA R12, R6, R12, R6 ;  /* 0x0000000c060c722b */ /* 0x000fd00000000006 */
[----:B------:R-:W-:-:S08]  /*1100*/  DFMA R6, -R10, R12, 1 ;  /* 0x3ff000000a06742b */ /* 0x000fd0000000010c */
[----:B------:R-:W-:-:S08]  /*1110*/  DFMA R14, R12, R6, R12 ;  /* 0x000000060c0e722b */ /* 0x000fd0000000000c */
[----:B------:R-:W-:-:S08]  /*1120*/  DMUL R6, R14, UR14 ;  /* 0x0000000e0e067c28 */ /* 0x000fd00008000000 */
[----:B------:R-:W-:-:S08]  /*1130*/  DFMA R12, -R10, R6, UR14 ;  /* 0x0000000e0a0c7e2b */ /* 0x000fd00008000106 */
[----:B------:R-:W-:Y:S01]  /*1140*/  DFMA R6, R14, R12, R6 ;  /* 0x0000000c0e06722b */ /* 0x000fe20000000006 */
[----:B-1----:R-:W-:-:S04]  /*1150*/  FMUL R13, R4, R4 ;  /* 0x00000004040d7220 */ /* 0x002fc80000400000 */
[----:B------:R-:W-:-:S05]  /*1160*/  FMUL R13, R4, R13 ;  /* 0x0000000d040d7220 */ /* 0x000fca0000400000 */
[----:B------:R-:W-:Y:S01]  /*1170*/  FFMA R3, RZ, R11, R7 ;  /* 0x0000000bff037223 */ /* 0x000fe20000000007 */
[----:B------:R-:W-:-:S04]  /*1180*/  FMUL R12, R13, R13 ;  /* 0x0000000d0d0c7220 */ /* 0x000fc80000400000 */
[----:B------:R-:W-:-:S13]  /*1190*/  FSETP.GT.AND P0, PT, |R3|, 1.469367938527859385e-39, PT ;  /* 0x001000000300780b */ /* 0x000fda0003f04200 */
[----:B------:R-:W-:Y:S05]  /*11a0*/  @P0 BRA `(.L_x_6) ;  /* 0x0000000000180947 */ /* 0x000fea0003800000 */
[----:B------:R-:W-:Y:S01]  /*11b0*/  MOV R16, R10 ;  /* 0x0000000a00107202 */ /* 0x000fe20000000f00 */
[----:B------:R-:W-:Y:S01]  /*11c0*/  IMAD.MOV.U32 R17, RZ, RZ, R11 ;  /* 0x000000ffff117224 */ /* 0x000fe200078e000b */
[----:B------:R-:W-:Y:S01]  /*11d0*/  MOV R19, 0x40a6765a ;  /* 0x40a6765a00137802 */ /* 0x000fe20000000f00 */
[----:B------:R-:W-:Y:S01]  /*11e0*/  IMAD.MOV.U32 R18, RZ, RZ, 0x36ab2dc9 ;  /* 0x36ab2dc9ff127424 */ /* 0x000fe200078e00ff */
[----:B------:R-:W-:-:S07]  /*11f0*/  MOV R4, 0x1210 ;  /* 0x0000121000047802 */ /* 0x000fce0000000f00 */
[----:B------:R-:W-:Y:S05]  /*1200*/  CALL.REL.NOINC `($__internal_0_$__cuda_sm20_div_rn_f64_full) ;  /* 0x0000000800547944 */ /* 0x000fea0003c00000 */
.L_x_6:
[----:B------:R-:W-:Y:S01]  /*1210*/  FADD R4, R12, R12 ;  /* 0x0000000c0c047221 */ /* 0x000fe20000000000 */
[----:B------:R-:W0:Y:S01]  /*1220*/  MUFU.RCP64H R15, 47.989898681640625 ;  /* 0x4047feb5000f7908 */ /* 0x000e220000001800 */
[----:B------:R-:W-:Y:S01]  /*1230*/  IMAD.MOV.U32 R5, RZ, RZ, 0x4047feb5 ;  /* 0x4047feb5ff057424 */ /* 0x000fe200078e00ff */
[----:B------:R-:W-:Y:S01]  /*1240*/  MOV R14, 0x1 ;  /* 0x00000001000e7802 */ /* 0x000fe20000000f00 */
[----:B------:R-:W-:Y:S01]  /*1250*/  FADD R3, -R13, R4 ;  /* 0x000000040d037221 */ /* 0x000fe20000000100 */
[----:B------:R-:W-:Y:S01]  /*1260*/  IMAD.MOV.U32 R4, RZ, RZ, 0x1af873b1 ;  /* 0x1af873b1ff047424 */ /* 0x000fe200078e00ff */
[----:B------:R-:W-:Y:S01]  /*1270*/  UMOV UR14, 0xf38ee7b7 ;  /* 0xf38ee7b7000e7882 */ /* 0x000fe20000000000 */
[----:B------:R-:W-:Y:S02]  /*1280*/  UMOV UR15, 0x407df322 ;  /* 0x407df322000f7882 */ /* 0x000fe40000000000 */
[----:B------:R-:W1:Y:S08]  /*1290*/  F2F.F64.F32 R10, R3 ;  /* 0x00000003000a7310 */ /* 0x000e700000201800 */
[----:B------:R-:W-:Y:S01]  /*12a0*/  F2F.F64.F32 R2, R2 ;  /* 0x0000000200027310 */ /* 0x000fe20000201800 */
[----:B0-----:R-:W-:-:S02]  /*12b0*/  DFMA R16, R14, -R4, 1 ;  /* 0x3ff000000e10742b */ /* 0x001fc40000000804 */
[----:B-1----:R-:W-:-:S06]  /*12c0*/  DMUL R10, R10, R6 ;  /* 0x000000060a0a7228 */ /* 0x002fcc0000000000 */
[----:B------:R-:W-:-:S04]  /*12d0*/  DFMA R16, R16, R16, R16 ;  /* 0x000000101010722b */ /* 0x000fc80000000010 */
[----:B------:R-:W0:Y:S04]  /*12e0*/  F2F.F32.F64 R11, R10 ;  /* 0x0000000a000b7310 */ /* 0x000e280000301000 */
[----:B------:R-:W-:-:S08]  /*12f0*/  DFMA R16, R14, R16, R14 ;  /* 0x000000100e10722b */ /* 0x000fd0000000000e */
[----:B------:R-:W-:Y:S01]  /*1300*/  DFMA R6, R16, -R4, 1 ;  /* 0x3ff000001006742b */ /* 0x000fe20000000804 */
[----:B0-----:R-:W-:Y:S01]  /*1310*/  FMUL R18, R0, R11 ;  /* 0x0000000b00127220 */ /* 0x001fe20000400000 */
[----:B------:R-:W-:-:S06]  /*1320*/  FADD R0, -R13, R12 ;  /* 0x0000000c0d007221 */ /* 0x000fcc0000000100 */
[----:B------:R-:W-:Y:S01]  /*1330*/  DFMA R6, R16, R6, R16 ;  /* 0x000000061006722b */ /* 0x000fe20000000010 */
[----:B------:R-:W0:Y:S08]  /*1340*/  F2F.F64.F32 R14, R0 ;  /* 0x00000000000e7310 */ /* 0x000e300000201800 */
[----:B------:R-:W1:Y:S01]  /*1350*/  F2F.F64.F32 R18, R18 ;  /* 0x0000001200127310 */ /* 0x000e620000201800 */
[----:B0-----:R-:W-:-:S07]  /*1360*/  DFMA R14, R14, UR14, R2 ;  /* 0x0000000e0e0e7c2b */ /* 0x001fce0008000002 */
[----:B------:R0:W2:Y:S01]  /*1370*/  F2F.F32.F64 R2, R14 ;  /* 0x0000000e00027310 */ /* 0x0000a20000301000 */
[----:B-1----:R-:W-:Y:S01]  /*1380*/  DMUL R16, R18, R6 ;  /* 0x0000000612107228 */ /* 0x002fe20000000000 */
[----:B------:R-:W-:-:S07]  /*1390*/  FSETP.GEU.AND P1, PT, |R19|, 6.5827683646048100446e-37, PT ;  /* 0x036000001300780b */ /* 0x000fce0003f2e200 */
[----:B------:R-:W-:-:S08]  /*13a0*/  DFMA R4, R16, -R4, R18 ;  /* 0x800000041004722b */ /* 0x000fd00000000012 */
[----:B------:R-:W-:-:S10]  /*13b0*/  DFMA R12, R6, R4, R16 ;  /* 0x00000004060c722b */ /* 0x000fd40000000010 */
[----:B------:R-:W-:-:S05]  /*13c0*/  FFMA R3, RZ, 3.1249210834503173828, R13 ;  /* 0x4047feb5ff037823 */ /* 0x000fca000000000d */
[----:B------:R-:W-:-:S13]  /*13d0*/  FSETP.GT.AND P0, PT, |R3|, 1.469367938527859385e-39, PT ;  /* 0x001000000300780b */ /* 0x000fda0003f04200 */
[----:B0-2---:R-:W-:Y:S05]  /*13e0*/  @P0 BRA P1, `(.L_x_7) ;  /* 0x0000000000180947 */ /* 0x005fea0000800000 */
[----:B------:R-:W-:Y:S01]  /*13f0*/  IMAD.MOV.U32 R16, RZ, RZ, 0x1af873b1 ;  /* 0x1af873b1ff107424 */ /* 0x000fe200078e00ff */
[----:B------:R-:W-:Y:S01]  /*1400*/  MOV R4, 0x1430 ;  /* 0x0000143000047802 */ /* 0x000fe20000000f00 */
[----:B------:R-:W-:-:S07]  /*1410*/  IMAD.MOV.U32 R17, RZ, RZ, 0x4047feb5 ;  /* 0x4047feb5ff117424 */ /* 0x000fce00078e00ff */
[----:B------:R-:W-:Y:S05]  /*1420*/  CALL.REL.NOINC `($__internal_0_$__cuda_sm20_div_rn_f64_full) ;  /* 0x0000000400cc7944 */ /* 0x000fea0003c00000 */
[----:B------:R-:W-:Y:S01]  /*1430*/  MOV R12, R6 ;  /* 0x00000006000c7202 */ /* 0x000fe20000000f00 */
[----:B------:R-:W-:-:S07]  /*1440*/  IMAD.MOV.U32 R13, RZ, RZ, R7 ;  /* 0x000000ffff0d7224 */ /* 0x000fce00078e0007 */
.L_x_7:
[----:B------:R-:W-:Y:S01]  /*1450*/  IMAD.U32 R20, RZ, RZ, UR10 ;  /* 0x0000000aff147e24 */ /* 0x000fe2000f8e00ff */
[----:B------:R-:W-:-:S05]  /*1460*/  MOV R21, UR11 ;  /* 0x0000000b00157c02 */ /* 0x000fca0008000f00 */
[----:B------:R-:W2:Y:S01]  /*1470*/  LDG.E R20, desc[UR18][R20.64] ;  /* 0x0000001214147981 */ /* 0x000ea2000c1e1900 */
[----:B------:R-:W0:Y:S01]  /*1480*/  MUFU.RCP64H R7, 47.989898681640625 ;  /* 0x4047feb500077908 */ /* 0x000e220000001800 */
[----:B------:R-:W-:Y:S01]  /*1490*/  IMAD.MOV.U32 R4, RZ, RZ, 0x1af873b1 ;  /* 0x1af873b1ff047424 */ /* 0x000fe200078e00ff */
[----:B------:R-:W-:Y:S01]  /*14a0*/  MOV R6, 0x1 ;  /* 0x0000000100067802 */ /* 0x000fe20000000f00 */
[----:B------:R-:W-:Y:S02]  /*14b0*/  IMAD.MOV.U32 R5, RZ, RZ, 0x4047feb5 ;  /* 0x4047feb5ff057424 */ /* 0x000fe400078e00ff */
[----:B------:R-:W-:-:S06]  /*14c0*/  FMUL R18, R24, R11 ;  /* 0x0000000b18127220 */ /* 0x000fcc0000400000 */
[----:B------:R-:W1:Y:S01]  /*14d0*/  F2F.F64.F32 R18, R18 ;  /* 0x0000001200127310 */ /* 0x000e620000201800 */
[----:B0-----:R-:W-:-:S08]  /*14e0*/  DFMA R14, R6, -R4, 1 ;  /* 0x3ff00000060e742b */ /* 0x001fd00000000804 */
[----:B------:R-:W-:Y:S01]  /*14f0*/  DFMA R14, R14, R14, R14 ;  /* 0x0000000e0e0e722b */ /* 0x000fe2000000000e */
[----:B-1----:R-:W-:-:S07]  /*1500*/  FSETP.GEU.AND P1, PT, |R19|, 6.5827683646048100446e-37, PT ;  /* 0x036000001300780b */ /* 0x002fce0003f2e200 */
[----:B------:R-:W-:-:S08]  /*1510*/  DFMA R14, R6, R14, R6 ;  /* 0x0000000e060e722b */ /* 0x000fd00000000006 */
[----:B------:R-:W-:-:S08]  /*1520*/  DFMA R16, R14, -R4, 1 ;  /* 0x3ff000000e10742b */ /* 0x000fd00000000804 */
[----:B------:R-:W-:Y:S01]  /*1530*/  DFMA R16, R14, R16, R14 ;  /* 0x000000100e10722b */ /* 0x000fe2000000000e */
[----:B------:R-:W-:Y:S02]  /*1540*/  IMAD.U32 R14, RZ, RZ, UR10 ;  /* 0x0000000aff0e7e24 */ /* 0x000fe4000f8e00ff */
[----:B------:R-:W-:-:S05]  /*1550*/  IMAD.U32 R15, RZ, RZ, UR11 ;  /* 0x0000000bff0f7e24 */ /* 0x000fca000f8e00ff */
[----:B------:R-:W-:-:S08]  /*1560*/  DMUL R26, R16, R18 ;  /* 0x00000012101a7228 */ /* 0x000fd00000000000 */
[----:B------:R-:W-:-:S08]  /*1570*/  DFMA R4, R26, -R4, R18 ;  /* 0x800000041a04722b */ /* 0x000fd00000000012 */
[----:B------:R-:W-:-:S10]  /*1580*/  DFMA R26, R16, R4, R26 ;  /* 0x00000004101a722b */ /* 0x000fd4000000001a */
[----:B------:R-:W-:-:S05]  /*1590*/  FFMA R0, RZ, 3.1249210834503173828, R27 ;  /* 0x4047feb5ff007823 */ /* 0x000fca000000001b */
[----:B------:R-:W-:Y:S01]  /*15a0*/  FSETP.GT.AND P0, PT, |R0|, 1.469367938527859385e-39, PT ;  /* 0x001000000000780b */ /* 0x000fe20003f04200 */
[----:B--2---:R-:W0:Y:S02]  /*15b0*/  F2F.F64.F32 R6, R20 ;  /* 0x0000001400067310 */ /* 0x004e240000201800 */
[----:B0-----:R-:W-:-:S10]  /*15c0*/  DADD R6, R6, R12 ;  /* 0x0000000006067229 */ /* 0x001fd4000000000c */
[----:B------:R-:W0:Y:S02]  /*15d0*/  F2F.F32.F64 R7, R6 ;  /* 0x0000000600077310 */ /* 0x000e240000301000 */
[----:B0-----:R0:W-:Y:S01]  /*15e0*/  STG.E desc[UR18][R14.64], R7 ;  /* 0x000000070e007986 */ /* 0x0011e2000c101912 */
[----:B------:R-:W-:Y:S05]  /*15f0*/  @P0 BRA P1, `(.L_x_8) ;  /* 0x0000000000180947 */ /* 0x000fea0000800000 */
[----:B------:R-:W-:Y:S01]  /*1600*/  MOV R16, 0x1af873b1 ;  /* 0x1af873b100107802 */ /* 0x000fe20000000f00 */
[----:B------:R-:W-:Y:S01]  /*1610*/  IMAD.MOV.U32 R17, RZ, RZ, 0x4047feb5 ;  /* 0x4047feb5ff117424 */ /* 0x000fe200078e00ff */
[----:B------:R-:W-:-:S07]  /*1620*/  MOV R4, 0x1640 ;  /* 0x0000164000047802 */ /* 0x000fce0000000f00 */
[----:B0-----:R-:W-:Y:S05]  /*1630*/  CALL.REL.NOINC `($__internal_0_$__cuda_sm20_div_rn_f64_full) ;  /* 0x0000000400487944 */ /* 0x001fea0003c00000 */
[----:B------:R-:W-:Y:S01]  /*1640*/  IMAD.MOV.U32 R26, RZ, RZ, R6 ;  /* 0x000000ffff1a7224 */ /* 0x000fe200078e0006 */
[----:B------:R-:W-:-:S07]  /*1650*/  MOV R27, R7 ;  /* 0x00000007001b7202 */ /* 0x000fce0000000f00 */
.L_x_8:
[----:B------:R-:W-:Y:S02]  /*1660*/  IMAD.U32 R16, RZ, RZ, UR10 ;  /* 0x0000000aff107e24 */ /* 0x000fe4000f8e00ff */
[----:B------:R-:W-:-:S05]  /*1670*/  IMAD.U32 R17, RZ, RZ, UR11 ;  /* 0x0000000bff117e24 */ /* 0x000fca000f8e00ff */
[----:B------:R-:W2:Y:S01]  /*1680*/  LDG.E R0, desc[UR18][R16.64+0x4] ;  /* 0x0000041210007981 */ /* 0x000ea2000c1e1900 */
[----:B0-----:R-:W0:Y:S01]  /*1690*/  MUFU.RCP64H R7, 47.989898681640625 ;  /* 0x4047feb500077908 */ /* 0x001e220000001800 */
[----:B------:R-:W-:Y:S01]  /*16a0*/  MOV R4, 0x1af873b1 ;  /* 0x1af873b100047802 */ /* 0x000fe20000000f00 */
[----:B------:R-:W-:Y:S02]  /*16b0*/  IMAD.MOV.U32 R5, RZ, RZ, 0x4047feb5 ;  /* 0x4047feb5ff057424 */ /* 0x000fe400078e00ff */
[----:B------:R-:W-:Y:S01]  /*16c0*/  FMUL R18, R25, R11 ;  /* 0x0000000b19127220 */ /* 0x000fe20000400000 */
[----:B------:R-:W-:-:S05]  /*16d0*/  IMAD.MOV.U32 R6, RZ, RZ, 0x1 ;  /* 0x00000001ff067424 */ /* 0x000fca00078e00ff */
[----:B------:R-:W1:Y:S01]  /*16e0*/  F2F.F64.F32 R18, R18 ;  /* 0x0000001200127310 */ /* 0x000e620000201800 */
[----:B0-----:R-:W-:Y:S01]  /*16f0*/  DFMA R14, R6, -R4, 1 ;  /* 0x3ff00000060e742b */ /* 0x001fe20000000804 */
[----:B-1----:R-:W-:-:S07]  /*1700*/  FSETP.GEU.AND P1, PT, |R19|, 6.5827683646048100446e-37, PT ;  /* 0x036000001300780b */ /* 0x002fce0003f2e200 */
[----:B------:R-:W-:-:S08]  /*1710*/  DFMA R14, R14, R14, R14 ;  /* 0x0000000e0e0e722b */ /* 0x000fd0000000000e */
[----:B------:R-:W-:-:S08]  /*1720*/  DFMA R14, R6, R14, R6 ;  /* 0x0000000e060e722b */ /* 0x000fd00000000006 */
[----:B------:R-:W-:-:S08]  /*1730*/  DFMA R10, R14, -R4, 1 ;  /* 0x3ff000000e0a742b */ /* 0x000fd00000000804 */
[----:B------:R-:W-:-:S08]  /*1740*/  DFMA R14, R14, R10, R14 ;  /* 0x0000000a0e0e722b */ /* 0x000fd0000000000e */
[----:B------:R-:W-:-:S08]  /*1750*/  DMUL R10, R14, R18 ;  /* 0x000000120e0a7228 */ /* 0x000fd00000000000 */
[----:B------:R-:W-:-:S08]  /*1760*/  DFMA R4, R10, -R4, R18 ;  /* 0x800000040a04722b */ /* 0x000fd00000000012 */
[----:B------:R-:W-:Y:S01]  /*1770*/  DFMA R4, R14, R4, R10 ;  /* 0x000000040e04722b */ /* 0x000fe2000000000a */
[----:B--2---:R0:W1:Y:S09]  /*1780*/  F2F.F64.F32 R6, R0 ;  /* 0x0000000000067310 */ /* 0x0040720000201800 */
[----:B0-----:R-:W-:-:S05]  /*1790*/  FFMA R0, RZ, 3.1249210834503173828, R5 ;  /* 0x4047feb5ff007823 */ /* 0x001fca0000000005 */
[----:B------:R-:W-:Y:S01]  /*17a0*/  FSETP.GT.AND P0, PT, |R0|, 1.469367938527859385e-39, PT ;  /* 0x001000000000780b */ /* 0x000fe20003f04200 */
[----:B-1----:R-:W-:-:S10]  /*17b0*/  DADD R6, R6, R26 ;  /* 0x0000000006067229 */ /* 0x002fd4000000001a */
[----:B------:R-:W0:Y:S02]  /*17c0*/  F2F.F32.F64 R7, R6 ;  /* 0x0000000600077310 */ /* 0x000e240000301000 */
[----:B0-----:R0:W-:Y:S01]  /*17d0*/  STG.E desc[UR18][R16.64+0x4], R7 ;  /* 0x0000040710007986 */ /* 0x0011e2000c101912 */
[----:B------:R-:W-:Y:S05]  /*17e0*/  @P0 BRA P1, `(.L_x_9) ;  /* 0x0000000000180947 */ /* 0x000fea0000800000 */
[----:B0-----:R-:W-:Y:S01]  /*17f0*/  MOV R16, 0x1af873b1 ;  /* 0x1af873b100107802 */ /* 0x001fe20000000f00 */
[----:B------:R-:W-:Y:S01]  /*1800*/  IMAD.MOV.U32 R17, RZ, RZ, 0x4047feb5 ;  /* 0x4047feb5ff117424 */ /* 0x000fe200078e00ff */
[----:B------:R-:W-:-:S07]  /*1810*/  MOV R4, 0x1830 ;  /* 0x0000183000047802 */ /* 0x000fce0000000f00 */
[----:B------:R-:W-:Y:S05]  /*1820*/  CALL.REL.NOINC `($__internal_0_$__cuda_sm20_div_rn_f64_full) ;  /* 0x0000000000cc7944 */ /* 0x000fea0003c00000 */
[----:B------:R-:W-:Y:S01]  /*1830*/  IMAD.MOV.U32 R4, RZ, RZ, R6 ;  /* 0x000000ffff047224 */ /* 0x000fe200078e0006 */
[----:B------:R-:W-:-:S07]  /*1840*/  MOV R5, R7 ;  /* 0x0000000700057202 */ /* 0x000fce0000000f00 */
.L_x_9:
[----:B------:R-:W-:Y:S02]  /*1850*/  IMAD.U32 R14, RZ, RZ, UR10 ;  /* 0x0000000aff0e7e24 */ /* 0x000fe4000f8e00ff */
[----:B------:R-:W-:-:S05]  /*1860*/  IMAD.U32 R15, RZ, RZ, UR11 ;  /* 0x0000000bff0f7e24 */ /* 0x000fca000f8e00ff */
[----:B------:R-:W2:Y:S01]  /*1870*/  LDG.E R14, desc[UR18][R14.64+0x8] ;  /* 0x000008120e0e7981 */ /* 0x000ea2000c1e1900 */
[----:B0-----:R-:W-:Y:S01]  /*1880*/  MOV R16, UR10 ;  /* 0x0000000a00107c02 */ /* 0x001fe20008000f00 */
[----:B------:R-:W-:Y:S01]  /*1890*/  IMAD.U32 R17, RZ, RZ, UR11 ;  /* 0x0000000bff117e24 */ /* 0x000fe2000f8e00ff */
[----:B------:R-:W-:Y:S01]  /*18a0*/  MOV R19, UR9 ;  /* 0x0000000900137c02 */ /* 0x000fe20008000f00 */
[----:B------:R-:W-:Y:S01]  /*18b0*/  IMAD.U32 R18, RZ, RZ, UR8 ;  /* 0x00000008ff127e24 */ /* 0x000fe2000f8e00ff */
[----:B--2---:R-:W0:Y:S02]  /*18c0*/  F2F.F64.F32 R6, R14 ;  /* 0x0000000e00067310 */ /* 0x004e240000201800 */
[----:B0-----:R-:W-:-:S06]  /*18d0*/  DADD R6, R6, R4 ;  /* 0x0000000006067229 */ /* 0x001fcc0000000004 */
[----:B------:R-:W0:Y:S02]  /*18e0*/  F2F.F32.F64 R3, R6 ;  /* 0x0000000600037310 */ /* 0x000e240000301000 */
[----:B0-----:R0:W-:Y:S04]  /*18f0*/  STG.E desc[UR18][R16.64+0x8], R3 ;  /* 0x0000080310007986 */ /* 0x0011e8000c101912 */
[----:B------:R-:W2:Y:S01]  /*1900*/  LDG.E R18, desc[UR18][R18.64+-0x8] ;  /* 0xfffff81212127981 */ /* 0x000ea2000c1e1900 */
[----:B------:R-:W-:Y:S01]  /*1910*/  MOV R14, UR8 ;  /* 0x00000008000e7c02 */ /* 0x000fe20008000f00 */
[----:B------:R-:W-:Y:S01]  /*1920*/  IMAD.U32 R15, RZ, RZ, UR9 ;  /* 0x00000009ff0f7e24 */ /* 0x000fe2000f8e00ff */
[----:B--2---:R-:W1:Y:S02]  /*1930*/  F2F.F64.F32 R10, R18 ;  /* 0x00000012000a7310 */ /* 0x004e640000201800 */
[----:B-1----:R-:W-:Y:S01]  /*1940*/  DADD R10, R10, -R12 ;  /* 0x000000000a0a7229 */ /* 0x002fe2000000080c */
[----:B------:R-:W-:-:S02]  /*1950*/  IMAD.U32 R12, RZ, RZ, UR8 ;  /* 0x00000008ff0c7e24 */ /* 0x000fc4000f8e00ff */
[----:B------:R-:W-:-:S03]  /*1960*/  IMAD.U32 R13, RZ, RZ, UR9 ;  /* 0x00000009ff0d7e24 */ /* 0x000fc6000f8e00ff */
[----:B------:R-:W1:Y:S02]  /*1970*/  F2F.F32.F64 R21, R10 ;  /* 0x0000000a00157310 */ /* 0x000e640000301000 */
[----:B-1----:R1:W-:Y:S04]  /*1980*/  STG.E desc[UR18][R12.64+-0x8], R21 ;  /* 0xfffff8150c007986 */ /* 0x0023e8000c101912 */
[----:B------:R-:W2:Y:S01]  /*1990*/  LDG.E R14, desc[UR18][R14.64+-0x4] ;  /* 0xfffffc120e0e7981 */ /* 0x000ea2000c1e1900 */
[----:B0-----:R-:W-:Y:S01]  /*19a0*/  IMAD.U32 R16, RZ, RZ, UR8 ;  /* 0x00000008ff107e24 */ /* 0x001fe2000f8e00ff */
[----:B------:R-:W-:Y:S01]  /*19b0*/  MOV R17, UR9 ;  /* 0x0000000900117c02 */ /* 0x000fe20008000f00 */
[----:B------:R-:W-:Y:S01]  /*19c0*/  IMAD.U32 R18, RZ, RZ, UR8 ;  /* 0x00000008ff127e24 */ /* 0x000fe2000f8e00ff */
[----:B--2---:R-:W0:Y:S02]  /*19d0*/  F2F.F64.F32 R6, R14 ;  /* 0x0000000e00067310 */ /* 0x004e240000201800 */
[----:B0-----:R-:W-:-:S10]  /*19e0*/  DADD R6, R6, -R26 ;  /* 0x0000000006067229 */ /* 0x001fd4000000081a */
[----:B------:R-:W0:Y:S02]  /*19f0*/  F2F.F32.F64 R7, R6 ;  /* 0x0000000600077310 */ /* 0x000e240000301000 */
[----:B0-----:R1:W-:Y:S04]  /*1a00*/  STG.E desc[UR18][R16.64+-0x4], R7 ;  /* 0xfffffc0710007986 */ /* 0x0013e8000c101912 */
[----:B------:R-:W2:Y:S02]  /*1a10*/  LDG.E R18, desc[UR18][R18.64] ;  /* 0x0000001212127981 */ /* 0x000ea4000c1e1900 */
[----:B--2---:R-:W0:Y:S02]  /*1a20*/  F2F.F64.F32 R10, R18 ;  /* 0x00000012000a7310 */ /* 0x004e240000201800 */
[----:B0-----:R-:W-:Y:S01]  /*1a30*/  DADD R10, R10, -R4 ;  /* 0x000000000a0a7229 */ /* 0x001fe20000000804 */
[----:B------:R-:W-:Y:S01]  /*1a40*/  IMAD.U32 R4, RZ, RZ, UR8 ;  /* 0x00000008ff047e24 */ /* 0x000fe2000f8e00ff */
[----:B------:R-:W-:-:S08]  /*1a50*/  MOV R5, UR9 ;  /* 0x0000000900057c02 */ /* 0x000fd00008000f00 */
[----:B------:R-:W0:Y:S02]  /*1a60*/  F2F.F32.F64 R11, R10 ;  /* 0x0000000a000b7310 */ /* 0x000e240000301000 */
[----:B0-----:R1:W-:Y:S02]  /*1a70*/  STG.E desc[UR18][R4.64], R11 ;  /* 0x0000000b04007986 */ /* 0x0013e4000c101912 */
.L_x_4:
[----:B------:R-:W-:Y:S02]  /*1a80*/  UIADD3 UR14, UP0, UPT, UR6, 0xc, URZ ;  /* 0x0000000c060e7890 */ /* 0x000fe4000ff1e0ff */
[----:B------:R-:W-:Y:S02]  /*1a90*/  UIADD3 UR8, UP1, UPT, UR8, 0xc, URZ ;  /* 0x0000000c08087890 */ /* 0x000fe4000ff3e0ff */
[----:B------:R-:W-:Y:S02]  /*1aa0*/  UIADD3.X UR15, UPT, UPT, URZ, UR7, URZ, UP0, !UPT ;  /* 0x00000007ff0f7290 */ /* 0x000fe400087fe4ff */
[----:B------:R-:W-:Y:S01]  /*1ab0*/  UIADD3.X UR9, UPT, UPT, URZ, UR9, URZ, UP1, !UPT ;  /* 0x00000009ff097290 */ /* 0x000fe20008ffe4ff */
[----:B------:R-:W-:Y:S11]  /*1ac0*/  BRA.U UP2, `(.L_x_10) ;  /* 0xffffffed02247547 */ /* 0x000ff6000b83ffff */
[----:B------:R-:W0:Y:S02]  /*1ad0*/  LDCU.64 UR6, c[0x0][0x390] ;  /* 0x00007200ff0677ac */ /* 0x000e240008000a00 */
[----:B0-----:R-:W-:Y:S02]  /*1ae0*/  UIMAD.WIDE.U32 UR6, UR4, 0x4, UR6 ;  /* 0x00000004040678a5 */ /* 0x001fe4000f8e0006 */
[----:B------:R-:W-:-:S04]  /*1af0*/  UIADD3 UR4, UPT, UPT, UR4, 0x1, URZ ;  /* 0x0000000104047890 */ /* 0x000fc8000fffe0ff */
[----:B-1----:R-:W-:Y:S01]  /*1b00*/  IMAD.U32 R4, RZ, RZ, UR6 ;  /* 0x00000006ff047e24 */ /* 0x002fe2000f8e00ff */
[----:B------:R-:W-:Y:S01]  /*1b10*/  UISETP.NE.AND UP0, UPT, UR4, 0x1f, UPT ;  /* 0x0000001f0400788c */ /* 0x000fe2000bf05270 */
[----:B------:R-:W-:-:S05]  /*1b20*/  IMAD.U32 R5, RZ, RZ, UR7 ;  /* 0x00000007ff057e24 */ /* 0x000fca000f8e00ff */
[----:B------:R1:W-:Y:S03]  /*1b30*/  STG.E desc[UR18][R4.64], R2 ;  /* 0x0000000204007986 */ /* 0x0003e6000c101912 */
[----:B------:R-:W-:Y:S05]  /*1b40*/  BRA.U UP0, `(.L_x_11) ;  /* 0xffffffe900c87547 */ /* 0x000fea000b83ffff */
[----:B------:R-:W-:Y:S05]  /*1b50*/  EXIT ;  /* 0x000000000000794d */ /* 0x000fea0003800000 */
        .weak           $__internal_0_$__cuda_sm20_div_rn_f64_full
        .type           $__internal_0_$__cuda_sm20_div_rn_f64_full,@function
        .size           $__internal_0_$__cuda_sm20_div_rn_f64_full,(.L_x_45 - $__internal_0_$__cuda_sm20_div_rn_f64_full)
$__internal_0_$__cuda_sm20_div_rn_f64_full:
[C---:B------:R-:W-:Y:S01]  /*1b60*/  FSETP.GEU.AND P0, PT, |R17|.reuse, 1.469367938527859385e-39, PT ;  /* 0x001000001100780b */ /* 0x040fe20003f0e200 */
[----:B------:R-:W-:Y:S01]  /*1b70*/  IMAD.MOV.U32 R6, RZ, RZ, 0x1 ;  /* 0x00000001ff067424 */ /* 0x000fe200078e00ff */
[C---:B------:R-:W-:Y:S01]  /*1b80*/  LOP3.LUT R14, R17.reuse, 0x800fffff, RZ, 0xc0, !PT ;  /* 0x800fffff110e7812 */ /* 0x040fe200078ec0ff */
[----:B------:R-:W-:Y:S01]  /*1b90*/  IMAD.MOV.U32 R3, RZ, RZ, 0x1ca00000 ;  /* 0x1ca00000ff037424 */ /* 0x000fe200078e00ff */
[----:B------:R-:W-:Y:S02]  /*1ba0*/  LOP3.LUT R5, R17, 0x7ff00000, RZ, 0xc0, !PT ;  /* 0x7ff0000011057812 */ /* 0x000fe400078ec0ff */
[----:B------:R-:W-:Y:S02]  /*1bb0*/  LOP3.LUT R15, R14, 0x3ff00000, RZ, 0xfc, !PT ;  /* 0x3ff000000e0f7812 */ /* 0x000fe400078efcff */
[----:B------:R-:W-:Y:S02]  /*1bc0*/  MOV R14, R16 ;  /* 0x00000010000e7202 */ /* 0x000fe40000000f00 */
[----:B------:R-:W-:-:S03]  /*1bd0*/  MOV R22, R18 ;  /* 0x0000001200167202 */ /* 0x000fc60000000f00 */
[----:B------:R-:W-:-:S06]  /*1be0*/  @!P0 DMUL R14, R16, 8.98846567431157953865e+307 ;  /* 0x7fe00000100e8828 */ /* 0x000fcc0000000000 */
[----:B------:R-:W0:Y:S02]  /*1bf0*/  MUFU.RCP64H R7, R15 ;  /* 0x0000000f00077308 */ /* 0x000e240000001800 */
[----:B0-----:R-:W-:-:S08]  /*1c00*/  DFMA R20, R6, -R14, 1 ;  /* 0x3ff000000614742b */ /* 0x001fd0000000080e */
[----:B------:R-:W-:-:S08]  /*1c10*/  DFMA R20, R20, R20, R20 ;  /* 0x000000141414722b */ /* 0x000fd00000000014 */
[----:B------:R-:W-:Y:S01]  /*1c20*/  DFMA R20, R6, R20, R6 ;  /* 0x000000140614722b */ /* 0x000fe20000000006 */
[----:B------:R-:W-:-:S04]  /*1c30*/  LOP3.LUT R6, R19, 0x7ff00000, RZ, 0xc0, !PT ;  /* 0x7ff0000013067812 */ /* 0x000fc800078ec0ff */
[----:B------:R-:W-:-:S03]  /*1c40*/  ISETP.GE.U32.AND P1, PT, R6, R5, PT ;  /* 0x000000050600720c */ /* 0x000fc60003f26070 */
[----:B------:R-:W-:Y:S01]  /*1c50*/  DFMA R28, R20, -R14, 1 ;  /* 0x3ff00000141c742b */ /* 0x000fe2000000080e */
[----:B------:R-:W-:Y:S02]  /*1c60*/  SEL R23, R3, 0x63400000, !P1 ;  /* 0x6340000003177807 */ /* 0x000fe40004800000 */
[----:B------:R-:W-:Y:S02]  /*1c70*/  FSETP.GEU.AND P1, PT, |R19|, 1.469367938527859385e-39, PT ;  /* 0x001000001300780b */ /* 0x000fe40003f2e200 */
[----:B------:R-:W-:-:S03]  /*1c80*/  LOP3.LUT R23, R23, 0x800fffff, R19, 0xf8, !PT ;  /* 0x800fffff17177812 */ /* 0x000fc600078ef813 */
[----:B------:R-:W-:-:S08]  /*1c90*/  DFMA R20, R20, R28, R20 ;  /* 0x0000001c1414722b */ /* 0x000fd00000000014 */
[----:B------:R-:W-:Y:S05]  /*1ca0*/  @P1 BRA `(.L_x_12) ;  /* 0x0000000000201947 */ /* 0x000fea0003800000 */
[----:B------:R-:W-:-:S04]  /*1cb0*/  LOP3.LUT R7, R17, 0x7ff00000, RZ, 0xc0, !PT ;  /* 0x7ff0000011077812 */ /* 0x000fc800078ec0ff */
[----:B------:R-:W-:Y:S01]  /*1cc0*/  ISETP.GE.U32.AND P1, PT, R6, R7, PT ;  /* 0x000000070600720c */ /* 0x000fe20003f26070 */
[----:B------:R-:W-:-:S03]  /*1cd0*/  IMAD.MOV.U32 R6, RZ, RZ, RZ ;  /* 0x000000ffff067224 */ /* 0x000fc600078e00ff */
[----:B------:R-:W-:-:S04]  /*1ce0*/  SEL R7, R3, 0x63400000, !P1 ;  /* 0x6340000003077807 */ /* 0x000fc80004800000 */
[----:B------:R-:W-:-:S04]  /*1cf0*/  LOP3.LUT R7, R7, 0x80000000, R19, 0xf8, !PT ;  /* 0x8000000007077812 */ /* 0x000fc800078ef813 */
[----:B------:R-:W-:-:S06]  /*1d00*/  LOP3.LUT R7, R7, 0x100000, RZ, 0xfc, !PT ;  /* 0x0010000007077812 */ /* 0x000fcc00078efcff */
[----:B------:R-:W-:-:S10]  /*1d10*/  DFMA R22, R22, 2, -R6 ;  /* 0x400000001616782b */ /* 0x000fd40000000806 */
[----:B------:R-:W-:-:S07]  /*1d20*/  LOP3.LUT R6, R23, 0x7ff00000, RZ, 0xc0, !PT ;  /* 0x7ff0000017067812 */ /* 0x000fce00078ec0ff */
.L_x_12:
[----:B------:R-:W-:Y:S01]  /*1d30*/  VIADD R7, R6, 0xffffffff ;  /* 0xffffffff06077836 */ /* 0x000fe20000000000 */
[----:B------:R-:W-:Y:S01]  /*1d40*/  @!P0 LOP3.LUT R5, R15, 0x7ff00000, RZ, 0xc0, !PT ;  /* 0x7ff000000f058812 */ /* 0x000fe200078ec0ff */
[----:B------:R-:W-:-:S03]  /*1d50*/  DMUL R28, R20, R22 ;  /* 0x00000016141c7228 */ /* 0x000fc60000000000 */
[----:B------:R-:W-:Y:S02]  /*1d60*/  ISETP.GT.U32.AND P0, PT, R7, 0x7feffffe, PT ;  /* 0x7feffffe0700780c */ /* 0x000fe40003f04070 */
[----:B------:R-:W-:-:S03]  /*1d70*/  IADD3 R7, PT, PT, R5, -0x1, RZ ;  /* 0xffffffff05077810 */ /* 0x000fc60007ffe0ff */
[----:B------:R-:W-:Y:S01]  /*1d80*/  DFMA R30, R28, -R14, R22 ;  /* 0x8000000e1c1e722b */ /* 0x000fe20000000016 */
[----:B------:R-:W-:-:S07]  /*1d90*/  ISETP.GT.U32.OR P0, PT, R7, 0x7feffffe, P0 ;  /* 0x7feffffe0700780c */ /* 0x000fce0000704470 */
[----:B------:R-:W-:-:S06]  /*1da0*/  DFMA R20, R20, R30, R28 ;  /* 0x0000001e1414722b */ /* 0x000fcc000000001c */
[----:B------:R-:W-:Y:S05]  /*1db0*/  @P0 BRA `(.L_x_13) ;  /* 0x0000000000700947 */ /* 0x000fea0003800000 */
[----:B------:R-:W-:Y:S02]  /*1dc0*/  LOP3.LUT R18, R19, 0x7ff00000, RZ, 0xc0, !PT ;  /* 0x7ff0000013127812 */ /* 0x000fe400078ec0ff */
[----:B------:R-:W-:-:S04]  /*1dd0*/  LOP3.LUT R5, R17, 0x7ff00000, RZ, 0xc0, !PT ;  /* 0x7ff0000011057812 */ /* 0x000fc800078ec0ff */
[CC--:B------:R-:W-:Y:S02]  /*1de0*/  VIADDMNMX R6, R18.reuse, -R5.reuse, 0xb9600000, !PT ;  /* 0xb960000012067446 */ /* 0x0c0fe40007800905 */
[----:B------:R-:W-:Y:S02]  /*1df0*/  ISETP.GE.U32.AND P0, PT, R18, R5, PT ;  /* 0x000000051200720c */ /* 0x000fe40003f06070 */
[----:B------:R-:W-:Y:S02]  /*1e00*/  VIMNMX R6, PT, PT, R6, 0x46a00000, PT ;  /* 0x46a0000006067848 */ /* 0x000fe40003fe0100 */
[----:B------:R-:W-:-:S05]  /*1e10*/  SEL R3, R3, 0x63400000, !P0 ;  /* 0x6340000003037807 */ /* 0x000fca0004000000 */
[----:B------:R-:W-:Y:S01]  /*1e20*/  IMAD.IADD R3, R6, 0x1, -R3 ;  /* 0x0000000106037824 */ /* 0x000fe200078e0a03 */
[----:B------:R-:W-:-:S03]  /*1e30*/  MOV R6, RZ ;  /* 0x000000ff00067202 */ /* 0x000fc60000000f00 */
[----:B------:R-:W-:-:S06]  /*1e40*/  VIADD R7, R3, 0x7fe00000 ;  /* 0x7fe0000003077836 */ /* 0x000fcc0000000000 */
[----:B------:R-:W-:-:S10]  /*1e50*/  DMUL R28, R20, R6 ;  /* 0x00000006141c7228 */ /* 0x000fd40000000000 */
[----:B------:R-:W-:-:S13]  /*1e60*/  FSETP.GTU.AND P0, PT, |R29|, 1.469367938527859385e-39, PT ;  /* 0x001000001d00780b */ /* 0x000fda0003f0c200 */
[----:B------:R-:W-:Y:S05]  /*1e70*/  @P0 BRA `(.L_x_14) ;  /* 0x0000000000940947 */ /* 0x000fea0003800000 */
[----:B------:R-:W-:-:S06]  /*1e80*/  DFMA R14, R20, -R14, R22 ;  /* 0x8000000e140e722b */ /* 0x000fcc0000000016 */
[----:B------:R-:W-:-:S04]  /*1e90*/  IMAD.MOV.U32 R14, RZ, RZ, RZ ;  /* 0x000000ffff0e7224 */ /* 0x000fc800078e00ff */
[C---:B------:R-:W-:Y:S02]  /*1ea0*/  FSETP.NEU.AND P0, PT, R15.reuse, RZ, PT ;  /* 0x000000ff0f00720b */ /* 0x040fe40003f0d000 */
[----:B------:R-:W-:-:S04]  /*1eb0*/  LOP3.LUT R16, R15, 0x80000000, R17, 0x48, !PT ;  /* 0x800000000f107812 */ /* 0x000fc800078e4811 */
[----:B------:R-:W-:-:S07]  /*1ec0*/  LOP3.LUT R15, R16, R7, RZ, 0xfc, !PT ;  /* 0x00000007100f7212 */ /* 0x000fce00078efcff */
[----:B------:R-:W-:Y:S05]  /*1ed0*/  @!P0 BRA `(.L_x_14) ;  /* 0x00000000007c8947 */ /* 0x000fea0003800000 */
[----:B------:R-:W-:Y:S01]  /*1ee0*/  IMAD.MOV R7, RZ, RZ, -R3 ;  /* 0x000000ffff077224 */ /* 0x000fe200078e0a03 */
[----:B------:R-:W-:Y:S02]  /*1ef0*/  MOV R6, RZ ;  /* 0x000000ff00067202 */ /* 0x000fe40000000f00 */
[----:B------:R-:W-:-:S04]  /*1f00*/  IADD3 R3, PT, PT, -R3, -0x43300000, RZ ;  /* 0xbcd0000003037810 */ /* 0x000fc80007ffe1ff */
[----:B------:R-:W-:Y:S02]  /*1f10*/  DFMA R6, R28, -R6, R20 ;  /* 0x800000061c06722b */ /* 0x000fe40000000014 */
[----:B------:R-:W-:-:S08]  /*1f20*/  DMUL.RP R20, R20, R14 ;  /* 0x0000000e14147228 */ /* 0x000fd00000008000 */
[----:B------:R-:W-:Y:S02]  /*1f30*/  FSETP.NEU.AND P0, PT, |R7|, R3, PT ;  /* 0x000000030700720b */ /* 0x000fe40003f0d200 */
[----:B------:R-:W-:Y:S02]  /*1f40*/  LOP3.LUT R3, R21, R16, RZ, 0x3c, !PT ;  /* 0x0000001015037212 */ /* 0x000fe400078e3cff */
[----:B------:R-:W-:Y:S02]  /*1f50*/  FSEL R28, R20, R28, !P0 ;  /* 0x0000001c141c7208 */ /* 0x000fe40004000000 */
[----:B------:R-:W-:Y:S01]  /*1f60*/  FSEL R29, R3, R29, !P0 ;  /* 0x0000001d031d7208 */ /* 0x000fe20004000000 */
[----:B------:R-:W-:Y:S06]  /*1f70*/  BRA `(.L_x_14) ;  /* 0x0000000000547947 */ /* 0x000fec0003800000 */
.L_x_13:
[----:B------:R-:W-:-:S14]  /*1f80*/  DSETP.NAN.AND P0, PT, R18, R18, PT ;  /* 0x000000121200722a */ /* 0x000fdc0003f08000 */
[----:B------:R-:W-:Y:S05]  /*1f90*/  @P0 BRA `(.L_x_15) ;  /* 0x0000000000440947 */ /* 0x000fea0003800000 */
[----:B------:R-:W-:-:S14]  /*1fa0*/  DSETP.NAN.AND P0, PT, R16, R16, PT ;  /* 0x000000101000722a */ /* 0x000fdc0003f08000 */
[----:B------:R-:W-:Y:S05]  /*1fb0*/  @P0 BRA `(.L_x_16) ;  /* 0x0000000000300947 */ /* 0x000fea0003800000 */
[----:B------:R-:W-:Y:S01]  /*1fc0*/  ISETP.NE.AND P0, PT, R6, R5, PT ;  /* 0x000000050600720c */ /* 0x000fe20003f05270 */
[----:B------:R-:W-:Y:S02]  /*1fd0*/  IMAD.MOV.U32 R28, RZ, RZ, 0x0 ;  /* 0x00000000ff1c7424 */ /* 0x000fe400078e00ff */
[----:B------:R-:W-:-:S10]  /*1fe0*/  IMAD.MOV.U32 R29, RZ, RZ, -0x80000 ;  /* 0xfff80000ff1d7424 */ /* 0x000fd400078e00ff */
[----:B------:R-:W-:Y:S05]  /*1ff0*/  @!P0 BRA `(.L_x_14) ;  /* 0x0000000000348947 */ /* 0x000fea0003800000 */
[----:B------:R-:W-:Y:S02]  /*2000*/  ISETP.NE.AND P0, PT, R6, 0x7ff00000, PT ;  /* 0x7ff000000600780c */ /* 0x000fe40003f05270 */
[----:B------:R-:W-:Y:S02]  /*2010*/  LOP3.LUT R29, R19, 0x80000000, R17, 0x48, !PT ;  /* 0x80000000131d7812 */ /* 0x000fe400078e4811 */
[----:B------:R-:W-:-:S13]  /*2020*/  ISETP.EQ.OR P0, PT, R5, RZ, !P0 ;  /* 0x000000ff0500720c */ /* 0x000fda0004702670 */
[----:B------:R-:W-:Y:S02]  /*2030*/  @P0 LOP3.LUT R3, R29, 0x7ff00000, RZ, 0xfc, !PT ;  /* 0x7ff000001d030812 */ /* 0x000fe400078efcff */
[----:B------:R-:W-:Y:S01]  /*2040*/  @!P0 MOV R28, RZ ;  /* 0x000000ff001c8202 */ /* 0x000fe20000000f00 */
[----:B------:R-:W-:Y:S02]  /*2050*/  @P0 IMAD.MOV.U32 R28, RZ, RZ, RZ ;  /* 0x000000ffff1c0224 */ /* 0x000fe400078e00ff */
[----:B------:R-:W-:Y:S01]  /*2060*/  @P0 IMAD.MOV.U32 R29, RZ, RZ, R3 ;  /* 0x000000ffff1d0224 */ /* 0x000fe200078e0003 */
[----:B------:R-:W-:Y:S06]  /*2070*/  BRA `(.L_x_14) ;  /* 0x0000000000147947 */ /* 0x000fec0003800000 */
.L_x_16:
[----:B------:R-:W-:Y:S02]  /*2080*/  LOP3.LUT R29, R17, 0x80000, RZ, 0xfc, !PT ;  /* 0x00080000111d7812 */ /* 0x000fe400078efcff */
[----:B------:R-:W-:Y:S01]  /*2090*/  MOV R28, R16 ;  /* 0x00000010001c7202 */ /* 0x000fe20000000f00 */
[----:B------:R-:W-:Y:S06]  /*20a0*/  BRA `(.L_x_14) ;  /* 0x0000000000087947 */ /* 0x000fec0003800000 */
.L_x_15:
[----:B------:R-:W-:Y:S01]  /*20b0*/  LOP3.LUT R29, R19, 0x80000, RZ, 0xfc, !PT ;  /* 0x00080000131d7812 */ /* 0x000fe200078efcff */
[----:B------:R-:W-:-:S07]  /*20c0*/  IMAD.MOV.U32 R28, RZ, RZ, R18 ;  /* 0x000000ffff1c7224 */ /* 0x000fce00078e0012 */
.L_x_14:
[----:B------:R-:W-:Y:S01]  /*20d0*/  IMAD.MOV.U32 R5, RZ, RZ, 0x0 ;  /* 0x00000000ff057424 */ /* 0x000fe200078e00ff */
[----:B------:R-:W-:Y:S01]  /*20e0*/  MOV R7, R29 ;  /* 0x0000001d00077202 */ /* 0x000fe20000000f00 */
[----:B------:R-:W-:Y:S02]  /*20f0*/  IMAD.MOV.U32 R6, RZ, RZ, R28 ;  /* 0x000000ffff067224 */ /* 0x000fe400078e001c */
[----:B------:R-:W-:Y:S05]  /*2100*/  RET.REL.NODEC R4 `(_Z10calcForcesP6float3S0_Pfd) ;  /* 0xffffffdc04bc7950 */ /* 0x000fea0003c3ffff */
.L_x_17:
        /* <DEDUP_REMOVED lines=15> */
.L_x_45:


//--------------------- .text._Z9thirdStepP6float3S0_S0_dPfd --------------------------
	.section	.text._Z9thirdStepP6float3S0_S0_dPfd,"ax",@progbits
	.align	128
        .global         _Z9thirdStepP6float3S0_S0_dPfd
        .type           _Z9thirdStepP6float3S0_S0_dPfd,@function
        .size           _Z9thirdStepP6float3S0_S0_dPfd,(.L_x_51 - _Z9thirdStepP6float3S0_S0_dPfd)
        .other          _Z9thirdStepP6float3S0_S0_dPfd,@"STO_CUDA_ENTRY STV_DEFAULT"
_Z9thirdStepP6float3S0_S0_dPfd:
.text._Z9thirdStepP6float3S0_S0_dPfd:
[----:B------:R-:W-:Y:S01]  /*0000*/  LDC R1, c[0x0][0x37c] ;  /* 0x0000df00ff017b82 */ /* 0x000fe20000000800 */
[----:B------:R-:W0:Y:S01]  /*0010*/  LDCU.128 UR12, c[0x0][0x380] ;  /* 0x00007000ff0c77ac */ /* 0x000e220008000c00 */
[----:B------:R-:W1:Y:S01]  /*0020*/  LDCU.64 UR8, c[0x0][0x3a0] ;  /* 0x00007400ff0877ac */ /* 0x000e620008000a00 */
[----:B------:R-:W2:Y:S01]  /*0030*/  LDCU.64 UR6, c[0x0][0x390] ;  /* 0x00007200ff0677ac */ /* 0x000ea20008000a00 */
[----:B0-----:R-:W-:Y:S02]  /*0040*/  UIADD3 UR10, UP0, UPT, UR14, 0xc, URZ ;  /* 0x0000000c0e0a7890 */ /* 0x001fe4000ff1e0ff */
[----:B------:R-:W-:Y:S02]  /*0050*/  UIADD3 UR4, UP1, UPT, UR12, 0xc, URZ ;  /* 0x0000000c0c047890 */ /* 0x000fe4000ff3e0ff */
[----:B------:R-:W-:Y:S02]  /*0060*/  UIADD3.X UR11, UPT, UPT, URZ, UR15, URZ, UP0, !UPT ;  /* 0x0000000fff0b7290 */ /* 0x000fe400087fe4ff */
[----:B------:R-:W-:Y:S01]  /*0070*/  UIADD3.X UR5, UPT, UPT, URZ, UR13, URZ, UP1, !UPT ;  /* 0x0000000dff057290 */ /* 0x000fe20008ffe4ff */
[----:B------:R-:W-:Y:S01]  /*0080*/  MOV R6, UR10 ;  /* 0x0000000a00067c02 */ /* 0x000fe20008000f00 */
[----:B-1----:R-:W-:Y:S01]  /*0090*/  UIADD3 UR8, UP0, UPT, UR8, 0x4, URZ ;  /* 0x0000000408087890 */ /* 0x002fe2000ff1e0ff */
[----:B------:R-:W-:Y:S01]  /*00a0*/  MOV R12, UR4 ;  /* 0x00000004000c7c02 */ /* 0x000fe20008000f00 */
[----:B--2---:R-:W-:Y:S01]  /*00b0*/  UIADD3 UR6, UP1, UPT, UR6, 0xc, URZ ;  /* 0x0000000c06067890 */ /* 0x004fe2000ff3e0ff */
[----:B------:R-:W-:Y:S01]  /*00c0*/  IMAD.U32 R7, RZ, RZ, UR11 ;  /* 0x0000000bff077e24 */ /* 0x000fe2000f8e00ff */
[----:B------:R-:W-:Y:S01]  /*00d0*/  UIADD3.X UR9, UPT, UPT, URZ, UR9, URZ, UP0, !UPT ;  /* 0x00000009ff097290 */ /* 0x000fe200087fe4ff */
[----:B------:R-:W-:Y:S01]  /*00e0*/  IMAD.U32 R5, RZ, RZ, UR5 ;  /* 0x00000005ff057e24 */ /* 0x000fe2000f8e00ff */
[----:B------:R-:W-:Y:S01]  /*00f0*/  UIADD3.X UR7, UPT, UPT, URZ, UR7, URZ, UP1, !UPT ;  /* 0x00000007ff077290 */ /* 0x000fe20008ffe4ff */
[----:B------:R-:W-:Y:S01]  /*0100*/  MOV R0, UR8 ;  /* 0x0000000800007c02 */ /* 0x000fe20008000f00 */
[----:B------:R-:W0:Y:S01]  /*0110*/  LDCU.64 UR12, c[0x0][0x358] ;  /* 0x00006b00ff0c77ac */ /* 0x000e220008000a00 */
[----:B------:R-:W-:-:S02]  /*0120*/  MOV R2, UR6 ;  /* 0x0000000600027c02 */ /* 0x000fc40008000f00 */
[----:B------:R-:W-:Y:S01]  /*0130*/  MOV R9, UR9 ;  /* 0x0000000900097c02 */ /* 0x000fe20008000f00 */
[----:B------:R-:W1:Y:S01]  /*0140*/  LDCU.64 UR14, c[0x0][0x3a8] ;  /* 0x00007500ff0e77ac */ /* 0x000e620008000a00 */
[----:B------:R-:W-:Y:S01]  /*0150*/  MOV R3, UR7 ;  /* 0x0000000700037c02 */ /* 0x000fe20008000f00 */
[----:B------:R-:W-:-:S06]  /*0160*/  UMOV UR4, URZ ;  /* 0x000000ff00047c82 */ /* 0x000fcc0008000000 */
.L_x_18:
[----:B0-----:R-:W2:Y:S04]  /*0170*/  LDG.E R8, desc[UR12][R6.64+-0xc] ;  /* 0xfffff40c06087981 */ /* 0x001ea8000c1e1900 */
[----:B---3--:R-:W2:Y:S01]  /*0180*/  LDG.E R11, desc[UR12][R2.64+-0xc] ;  /* 0xfffff40c020b7981 */ /* 0x008ea2000c1e1900 */
[----:B------:R-:W-:-:S05]  /*0190*/  MOV R4, R12 ;  /* 0x0000000c00047202 */ /* 0x000fca0000000f00 */
[----:B------:R-:W3:Y:S04]  /*01a0*/  LDG.E R12, desc[UR12][R4.64+-0xc] ;  /* 0xfffff40c040c7981 */ /* 0x000ee8000c1e1900 */
[----:B------:R-:W4:Y:S01]  /*01b0*/  LDG.E R19, desc[UR12][R4.64+-0x8] ;  /* 0xfffff80c04137981 */ /* 0x000f22000c1e1900 */
[----:B--2---:R-:W-:-:S04]  /*01c0*/  FADD R8, R8, R11 ;  /* 0x0000000b08087221 */ /* 0x004fc80000000000 */
[----:B------:R-:W0:Y:S08]  /*01d0*/  F2F.F64.F32 R10, R8 ;  /* 0x00000008000a7310 */ /* 0x000e300000201800 */
[----:B---3--:R-:W1:Y:S01]  /*01e0*/  F2F.F64.F32 R12, R12 ;  /* 0x0000000c000c7310 */ /* 0x008e620000201800 */
[----:B0-----:R-:W-:-:S08]  /*01f0*/  DMUL R10, R10, 0.5 ;  /* 0x3fe000000a0a7828 */ /* 0x001fd00000000000 */
[----:B-1----:R-:W-:-:S06]  /*0200*/  DFMA R10, R10, UR14, R12 ;  /* 0x0000000e0a0a7c2b */ /* 0x002fcc000800000c */
[----:B------:R-:W0:Y:S02]  /*0210*/  F2F.F32.F64 R13, R10 ;  /* 0x0000000a000d7310 */ /* 0x000e240000301000 */
[----:B0-----:R0:W-:Y:S04]  /*0220*/  STG.E desc[UR12][R4.64+-0xc], R13 ;  /* 0xfffff40d04007986 */ /* 0x0011e8000c10190c */
[----:B------:R-:W2:Y:S04]  /*0230*/  LDG.E R14, desc[UR12][R6.64+-0x8] ;  /* 0xfffff80c060e7981 */ /* 0x000ea8000c1e1900 */
[----:B------:R-:W2:Y:S01]  /*0240*/  LDG.E R15, desc[UR12][R2.64+-0x8] ;  /* 0xfffff80c020f7981 */ /* 0x000ea2000c1e1900 */
[----:B----4-:R-:W-:Y:S01]  /*0250*/  F2F.F64.F32 R16, R19 ;  /* 0x0000001300107310 */ /* 0x010fe20000201800 */
[----:B--2---:R-:W-:-:S07]  /*0260*/  FADD R18, R14, R15 ;  /* 0x0000000f0e127221 */ /* 0x004fce0000000000 */
[----:B------:R-:W1:Y:S02]  /*0270*/  F2F.F64.F32 R14, R18 ;  /* 0x00000012000e7310 */ /* 0x000e640000201800 */
[----:B-1----:R-:W-:-:S08]  /*0280*/  DMUL R14, R14, 0.5 ;  /* 0x3fe000000e0e7828 */ /* 0x002fd00000000000 */
[----:B------:R-:W-:Y:S01]  /*0290*/  DFMA R14, R14, UR14, R16 ;  /* 0x0000000e0e0e7c2b */ /* 0x000fe20008000010 */
[----:B------:R-:W2:Y:S09]  /*02a0*/  LDG.E R16, desc[UR12][R4.64+-0x4] ;  /* 0xfffffc0c04107981 */ /* 0x000eb2000c1e1900 */
[----:B------:R-:W1:Y:S02]  /*02b0*/  F2F.F32.F64 R15, R14 ;  /* 0x0000000e000f7310 */ /* 0x000e640000301000 */
[----:B-1----:R1:W-:Y:S04]  /*02c0*/  STG.E desc[UR12][R4.64+-0x8], R15 ;  /* 0xfffff80f04007986 */ /* 0x0023e8000c10190c */
[----:B------:R-:W3:Y:S04]  /*02d0*/  LDG.E R8, desc[UR12][R6.64+-0x4] ;  /* 0xfffffc0c06087981 */ /* 0x000ee8000c1e1900 */
[----:B------:R-:W3:Y:S01]  /*02e0*/  LDG.E R11, desc[UR12][R2.64+-0x4] ;  /* 0xfffffc0c020b7981 */ /* 0x000ee2000c1e1900 */
[----:B--2---:R-:W-:Y:S01]  /*02f0*/  F2F.F64.F32 R16, R16 ;  /* 0x0000001000107310 */ /* 0x004fe20000201800 */
[----:B---3--:R-:W-:-:S07]  /*0300*/  FADD R8, R8, R11 ;  /* 0x0000000b08087221 */ /* 0x008fce0000000000 */
[----:B------:R-:W2:Y:S02]  /*0310*/  F2F.F64.F32 R10, R8 ;  /* 0x00000008000a7310 */ /* 0x000ea40000201800 */
[----:B--2---:R-:W-:-:S08]  /*0320*/  DMUL R10, R10, 0.5 ;  /* 0x3fe000000a0a7828 */ /* 0x004fd00000000000 */
[----:B------:R-:W-:-:S06]  /*0330*/  DFMA R10, R10, UR14, R16 ;  /* 0x0000000e0a0a7c2b */ /* 0x000fcc0008000010 */
[----:B------:R2:W3:Y:S02]  /*0340*/  F2F.F32.F64 R17, R10 ;  /* 0x0000000a00117310 */ /* 0x0004e40000301000 */
[----:B--2---:R-:W-:Y:S02]  /*0350*/  MOV R10, R0 ;  /* 0x00000000000a7202 */ /* 0x004fe40000000f00 */
[----:B------:R-:W-:Y:S01]  /*0360*/  MOV R11, R9 ;  /* 0x00000009000b7202 */ /* 0x000fe20000000f00 */
[----:B---3--:R-:W-:Y:S04]  /*0370*/  STG.E desc[UR12][R4.64+-0x4], R17 ;  /* 0xfffffc1104007986 */ /* 0x008fe8000c10190c */
[----:B------:R-:W0:Y:S02]  /*0380*/  LDG.E R0, desc[UR12][R10.64+-0x4] ;  /* 0xfffffc0c0a007981 */ /* 0x000e24000c1e1900 */
[----:B0-----:R-:W-:-:S05]  /*0390*/  FFMA R13, R13, R13, R0 ;  /* 0x0000000d0d0d7223 */ /* 0x001fca0000000000 */
[----:B------:R0:W-:Y:S04]  /*03a0*/  STG.E desc[UR12][R10.64+-0x4], R13 ;  /* 0xfffffc0d0a007986 */ /* 0x0001e8000c10190c */
[----:B------:R-:W1:Y:S02]  /*03b0*/  LDG.E R0, desc[UR12][R4.64+-0x8] ;  /* 0xfffff80c04007981 */ /* 0x000e64000c1e1900 */
[----:B-1----:R-:W-:-:S05]  /*03c0*/  FFMA R15, R0, R0, R13 ;  /* 0x00000000000f7223 */ /* 0x002fca000000000d */
[----:B------:R1:W-:Y:S04]  /*03d0*/  STG.E desc[UR12][R10.64+-0x4], R15 ;  /* 0xfffffc0f0a007986 */ /* 0x0003e8000c10190c */
[----:B------:R-:W2:Y:S04]  /*03e0*/  LDG.E R0, desc[UR12][R4.64+-0x4] ;  /* 0xfffffc0c04007981 */ /* 0x000ea8000c1e1900 */
[----:B------:R-:W2:Y:S02]  /*03f0*/  LDG.E R8, desc[UR12][R4.64+-0xc] ;  /* 0xfffff40c04087981 */ /* 0x000ea4000c1e1900 */
[----:B--2---:R-:W-:-:S05]  /*0400*/  FFMA R19, R0, R8, R15 ;  /* 0x0000000800137223 */ /* 0x004fca000000000f */
[----:B------:R-:W-:Y:S04]  /*0410*/  STG.E desc[UR12][R10.64+-0x4], R19 ;  /* 0xfffffc130a007986 */ /* 0x000fe8000c10190c */
[----:B------:R-:W2:Y:S04]  /*0420*/  LDG.E R0, desc[UR12][R6.64] ;  /* 0x0000000c06007981 */ /* 0x000ea8000c1e1900 */
[----:B------:R-:W2:Y:S04]  /*0430*/  LDG.E R9, desc[UR12][R2.64] ;  /* 0x0000000c02097981 */ /* 0x000ea8000c1e1900 */
[----:B------:R-:W0:Y:S04]  /*0440*/  LDG.E R16, desc[UR12][R4.64] ;  /* 0x0000000c04107981 */ /* 0x000e28000c1e1900 */
[----:B------:R-:W1:Y:S01]  /*0450*/  LDG.E R18, desc[UR12][R4.64+0x4] ;  /* 0x0000040c04127981 */ /* 0x000e62000c1e1900 */
[----:B--2---:R-:W-:-:S04]  /*0460*/  FADD R0, R0, R9 ;  /* 0x0000000900007221 */ /* 0x004fc80000000000 */
[----:B------:R-:W2:Y:S08]  /*0470*/  F2F.F64.F32 R8, R0 ;  /* 0x0000000000087310 */ /* 0x000eb00000201800 */
[----:B0-----:R0:W3:Y:S01]  /*0480*/  F2F.F64.F32 R12, R16 ;  /* 0x00000010000c7310 */ /* 0x0010e20000201800 */
[----:B--2---:R-:W-:-:S07]  /*0490*/  DMUL R8, R8, 0.5 ;  /* 0x3fe0000008087828 */ /* 0x004fce0000000000 */
[----:B-1----:R-:W-:Y:S01]  /*04a0*/  F2F.F64.F32 R14, R18 ;  /* 0x00000012000e7310 */ /* 0x002fe20000201800 */
[----:B0-----:R-:W2:Y:S01]  /*04b0*/  LDG.E R16, desc[UR12][R4.64+0x8] ;  /* 0x0000080c04107981 */ /* 0x001ea2000c1e1900 */
[----:B---3--:R-:W-:-:S10]  /*04c0*/  DFMA R8, R8, UR14, R12 ;  /* 0x0000000e08087c2b */ /* 0x008fd4000800000c */
[----:B------:R-:W0:Y:S02]  /*04d0*/  F2F.F32.F64 R9, R8 ;  /* 0x0000000800097310 */ /* 0x000e240000301000 */
[----:B0-----:R0:W-:Y:S04]  /*04e0*/  STG.E desc[UR12][R4.64], R9 ;  /* 0x0000000904007986 */ /* 0x0011e8000c10190c */
[----:B------:R-:W3:Y:S04]  /*04f0*/  LDG.E R12, desc[UR12][R6.64+0x4] ;  /* 0x0000040c060c7981 */ /* 0x000ee8000c1e1900 */
[----:B------:R-:W3:Y:S02]  /*0500*/  LDG.E R13, desc[UR12][R2.64+0x4] ;  /* 0x0000040c020d7981 */ /* 0x000ee4000c1e1900 */
[----:B---3--:R-:W-:-:S04]  /*0510*/  FADD R17, R12, R13 ;  /* 0x0000000d0c117221 */ /* 0x008fc80000000000 */
[----:B------:R-:W1:Y:S02]  /*0520*/  F2F.F64.F32 R12, R17 ;  /* 0x00000011000c7310 */ /* 0x000e640000201800 */
[----:B-1----:R-:W-:-:S08]  /*0530*/  DMUL R12, R12, 0.5 ;  /* 0x3fe000000c0c7828 */ /* 0x002fd00000000000 */
[----:B------:R-:W-:-:S10]  /*0540*/  DFMA R12, R12, UR14, R14 ;  /* 0x0000000e0c0c7c2b */ /* 0x000fd4000800000e */
        /* <DEDUP_REMOVED lines=8> */
[----:B------:R-:W-:-:S10]  /*05d0*/  DFMA R14, R14, UR14, R16 ;  /* 0x0000000e0e0e7c2b */ /* 0x000fd40008000010 */
[----:B------:R-:W2:Y:S02]  /*05e0*/  F2F.F32.F64 R15, R14 ;  /* 0x0000000e000f7310 */ /* 0x000ea40000301000 */
[----:B--2---:R2:W-:Y:S04]  /*05f0*/  STG.E desc[UR12][R4.64+0x8], R15 ;  /* 0x0000080f04007986 */ /* 0x0045e8000c10190c */
[----:B------:R-:W0:Y:S02]  /*0600*/  LDG.E R8, desc[UR12][R10.64] ;  /* 0x0000000c0a087981 */ /* 0x000e24000c1e1900 */
[----:B0-----:R-:W-:-:S05]  /*0610*/  FFMA R9, R9, R9, R8 ;  /* 0x0000000909097223 */ /* 0x001fca0000000008 */
[----:B------:R0:W-:Y:S04]  /*0620*/  STG.E desc[UR12][R10.64], R9 ;  /* 0x000000090a007986 */ /* 0x0001e8000c10190c */
[----:B------:R-:W1:Y:S02]  /*0630*/  LDG.E R8, desc[UR12][R4.64+0x4] ;  /* 0x0000040c04087981 */ /* 0x000e64000c1e1900 */
[----:B-1----:R-:W-:-:S05]  /*0640*/  FFMA R13, R8, R8, R9 ;  /* 0x00000008080d7223 */ /* 0x002fca0000000009 */
[----:B------:R3:W-:Y:S04]  /*0650*/  STG.E desc[UR12][R10.64], R13 ;  /* 0x0000000d0a007986 */ /* 0x0007e8000c10190c */
[----:B------:R-:W4:Y:S04]  /*0660*/  LDG.E R0, desc[UR12][R4.64+0x8] ;  /* 0x0000080c04007981 */ /* 0x000f28000c1e1900 */
[----:B------:R2:W4:Y:S01]  /*0670*/  LDG.E R8, desc[UR12][R4.64] ;  /* 0x0000000c04087981 */ /* 0x000522000c1e1900 */
[----:B------:R-:W-:-:S04]  /*0680*/  UIADD3 UR4, UPT, UPT, UR4, 0x2, URZ ;  /* 0x0000000204047890 */ /* 0x000fc8000fffe0ff */
[----:B------:R-:W-:Y:S01]  /*0690*/  UISETP.NE.AND UP0, UPT, UR4, 0x20, UPT ;  /* 0x000000200400788c */ /* 0x000fe2000bf05270 */
[----:B------:R-:W-:Y:S02]  /*06a0*/  IADD3 R6, P0, PT, R6, 0x18, RZ ;  /* 0x0000001806067810 */ /* 0x000fe40007f1e0ff */
[----:B------:R-:W-:Y:S02]  /*06b0*/  IADD3 R2, P2, PT, R2, 0x18, RZ ;  /* 0x0000001802027810 */ /* 0x000fe40007f5e0ff */
[----:B------:R-:W-:Y:S01]  /*06c0*/  IADD3 R12, P3, PT, R4, 0x18, RZ ;  /* 0x00000018040c7810 */ /* 0x000fe20007f7e0ff */
[----:B------:R-:W-:Y:S01]  /*06d0*/  IMAD.X R7, RZ, RZ, R7, P0 ;  /* 0x000000ffff077224 */ /* 0x000fe200000e0607 */
[----:B------:R-:W-:Y:S02]  /*06e0*/  IADD3.X R3, PT, PT, RZ, R3, RZ, P2, !PT ;  /* 0x00000003ff037210 */ /* 0x000fe400017fe4ff */
[----:B--2---:R-:W-:Y:S01]  /*06f0*/  IADD3.X R5, PT, PT, RZ, R5, RZ, P3, !PT ;  /* 0x00000005ff057210 */ /* 0x004fe20001ffe4ff */
[----:B----4-:R-:W-:-:S05]  /*0700*/  FFMA R17, R0, R8, R13 ;  /* 0x0000000800117223 */ /* 0x010fca000000000d */
[----:B------:R3:W-:Y:S01]  /*0710*/  STG.E desc[UR12][R10.64], R17 ;  /* 0x000000110a007986 */ /* 0x0007e2000c10190c */
[----:B------:R-:W-:-:S04]  /*0720*/  IADD3 R0, P1, PT, R10, 0x8, RZ ;  /* 0x000000080a007810 */ /* 0x000fc80007f3e0ff */
[----:B0-----:R-:W-:Y:S01]  /*0730*/  IADD3.X R9, PT, PT, RZ, R11, RZ, P1, !PT ;  /* 0x0000000bff097210 */ /* 0x001fe20000ffe4ff */
[----:B------:R-:W-:Y:S08]  /*0740*/  BRA.U UP0, `(.L_x_18) ;  /* 0xfffffff900887547 */ /* 0x000ff0000b83ffff */
[----:B------:R-:W-:Y:S05]  /*0750*/  EXIT ;  /* 0x000000000000794d */ /* 0x000fea0003800000 */
.L_x_19:
        /* <DEDUP_REMOVED lines=10> */
.L_x_51:


//--------------------- .text._Z9firstStepP6float3S0_S0_S0_dd --------------------------
	.section	.text._Z9firstStepP6float3S0_S0_S0_dd,"ax",@progbits
	.align	128
        .global         _Z9firstStepP6float3S0_S0_S0_dd
        .type           _Z9firstStepP6float3S0_S0_S0_dd,@function
        .size           _Z9firstStepP6float3S0_S0_S0_dd,(.L_x_46 - _Z9firstStepP6float3S0_S0_S0_dd)
        .other          _Z9firstStepP6float3S0_S0_S0_dd,@"STO_CUDA_ENTRY STV_DEFAULT"
_Z9firstStepP6float3S0_S0_S0_dd:
.text._Z9firstStepP6float3S0_S0_S0_dd:
[----:B------:R-:W-:Y:S01]  /*0000*/  LDC R1, c[0x0][0x37c] ;  /* 0x0000df00ff017b82 */ /* 0x000fe20000000800 */
[----:B------:R-:W0:Y:S07]  /*0010*/  LDCU.128 UR8, c[0x0][0x380] ;  /* 0x00007000ff0877ac */ /* 0x000e2e0008000c00 */
[----:B------:R-:W1:Y:S01]  /*0020*/  LDC.64 R30, c[0x0][0x3a0] ;  /* 0x0000e800ff1e7b82 */ /* 0x000e620000000a00 */
[----:B------:R-:W2:Y:S01]  /*0030*/  LDCU.128 UR12, c[0x0][0x390] ;  /* 0x00007200ff0c77ac */ /* 0x000ea20008000c00 */
[----:B------:R-:W3:Y:S06]  /*0040*/  LDCU.64 UR16, c[0x0][0x358] ;  /* 0x00006b00ff1077ac */ /* 0x000eec0008000a00 */
[----:B------:R-:W4:Y:S01]  /*0050*/  LDC.64 R28, c[0x0][0x3a0] ;  /* 0x0000e800ff1c7b82 */ /* 0x000f220000000a00 */
[----:B------:R-:W1:Y:S01]  /*0060*/  LDCU UR18, c[0x0][0x3a4] ;  /* 0x00007480ff1277ac */ /* 0x000e620008000800 */
[----:B------:R-:W1:Y:S06]  /*0070*/  LDCU.64 UR20, c[0x0][0x3a0] ;  /* 0x00007400ff1477ac */ /* 0x000e6c0008000a00 */
[----:B------:R-:W1:Y:S01]  /*0080*/  LDC.64 R26, c[0x0][0x3a8] ;  /* 0x0000ea00ff1a7b82 */ /* 0x000e620000000a00 */
[----:B0-----:R-:W-:-:S02]  /*0090*/  UIADD3 UR10, UP0, UPT, UR10, 0xc, URZ ;  /* 0x0000000c0a0a7890 */ /* 0x001fc4000ff1e0ff */
[----:B------:R-:W-:Y:S02]  /*00a0*/  UIADD3 UR6, UP1, UPT, UR8, 0xc, URZ ;  /* 0x0000000c08067890 */ /* 0x000fe4000ff3e0ff */
[----:B------:R-:W-:Y:S02]  /*00b0*/  UIADD3.X UR11, UPT, UPT, URZ, UR11, URZ, UP0, !UPT ;  /* 0x0000000bff0b7290 */ /* 0x000fe400087fe4ff */
[----:B------:R-:W-:Y:S01]  /*00c0*/  UIADD3.X UR7, UPT, UPT, URZ, UR9, URZ, UP1, !UPT ;  /* 0x00000009ff077290 */ /* 0x000fe20008ffe4ff */
[----:B------:R-:W-:Y:S01]  /*00d0*/  IMAD.U32 R22, RZ, RZ, UR10 ;  /* 0x0000000aff167e24 */ /* 0x000fe2000f8e00ff */
[----:B--2---:R-:W-:Y:S01]  /*00e0*/  UIADD3 UR8, UP0, UPT, UR12, 0xc, URZ ;  /* 0x0000000c0c087890 */ /* 0x004fe2000ff1e0ff */
[----:B------:R-:W-:Y:S01]  /*00f0*/  IMAD.U32 R2, RZ, RZ, UR6 ;  /* 0x00000006ff027e24 */ /* 0x000fe2000f8e00ff */
[----:B------:R-:W-:Y:S01]  /*0100*/  UIADD3 UR4, UP1, UPT, UR14, 0xc, URZ ;  /* 0x0000000c0e047890 */ /* 0x000fe2000ff3e0ff */
[----:B------:R-:W-:Y:S01]  /*0110*/  IMAD.U32 R23, RZ, RZ, UR11 ;  /* 0x0000000bff177e24 */ /* 0x000fe2000f8e00ff */
[----:B------:R-:W-:Y:S01]  /*0120*/  UIADD3.X UR9, UPT, UPT, URZ, UR13, URZ, UP0, !UPT ;  /* 0x0000000dff097290 */ /* 0x000fe200087fe4ff */
[----:B------:R-:W-:Y:S01]  /*0130*/  IMAD.U32 R21, RZ, RZ, UR7 ;  /* 0x00000007ff157e24 */ /* 0x000fe2000f8e00ff */
[----:B------:R-:W-:Y:S01]  /*0140*/  UIADD3.X UR5, UPT, UPT, URZ, UR15, URZ, UP1, !UPT ;  /* 0x0000000fff057290 */ /* 0x000fe20008ffe4ff */
[----:B------:R-:W-:-:S02]  /*0150*/  IMAD.U32 R4, RZ, RZ, UR8 ;  /* 0x00000008ff047e24 */ /* 0x000fc4000f8e00ff */
[----:B------:R-:W-:Y:S01]  /*0160*/  IMAD.U32 R0, RZ, RZ, UR4 ;  /* 0x00000004ff007e24 */ /* 0x000fe2000f8e00ff */
[----:B------:R-:W-:Y:S01]  /*0170*/  UMOV UR4, URZ ;  /* 0x000000ff00047c82 */ /* 0x000fe20008000000 */
[----:B------:R-:W-:Y:S02]  /*0180*/  IMAD.U32 R25, RZ, RZ, UR9 ;  /* 0x00000009ff197e24 */ /* 0x000fe4000f8e00ff */
[----:B---3--:R-:W-:-:S07]  /*0190*/  IMAD.U32 R7, RZ, RZ, UR5 ;  /* 0x00000005ff077e24 */ /* 0x008fce000f8e00ff */
.L_x_26:
[----:B------:R-:W-:Y:S01]  /*01a0*/  IMAD.MOV.U32 R24, RZ, RZ, R4 ;  /* 0x000000ffff187224 */ /* 0x000fe200078e0004 */
[----:B------:R-:W2:Y:S04]  /*01b0*/  LDG.E R17, desc[UR16][R22.64+-0xc] ;  /* 0xfffff41016117981 */ /* 0x000ea8000c1e1900 */
[----:B---3--:R-:W3:Y:S01]  /*01c0*/  LDG.E R18, desc[UR16][R24.64+-0xc] ;  /* 0xfffff41018127981 */ /* 0x008ee2000c1e1900 */
[----:B------:R-:W-:-:S03]  /*01d0*/  IMAD.MOV.U32 R20, RZ, RZ, R2 ;  /* 0x000000ffff147224 */ /* 0x000fc600078e0002 */
[----:B------:R-:W5:Y:S04]  /*01e0*/  LDG.E R16, desc[UR16][R24.64+-0x8] ;  /* 0xfffff81018107981 */ /* 0x000f68000c1e1900 */
[----:B------:R-:W4:Y:S04]  /*01f0*/  LDG.E R34, desc[UR16][R20.64+-0xc] ;  /* 0xfffff41014227981 */ /* 0x000f28000c1e1900 */
[----:B------:R-:W5:Y:S04]  /*0200*/  LDG.E R9, desc[UR16][R24.64+-0x4] ;  /* 0xfffffc1018097981 */ /* 0x000f68000c1e1900 */
[----:B------:R-:W5:Y:S04]  /*0210*/  LDG.E R5, desc[UR16][R22.64+-0x8] ;  /* 0xfffff81016057981 */ /* 0x000f68000c1e1900 */
[----:B------:R-:W5:Y:S04]  /*0220*/  LDG.E R8, desc[UR16][R22.64+-0x4] ;  /* 0xfffffc1016087981 */ /* 0x000f68000c1e1900 */
[----:B------:R-:W5:Y:S04]  /*0230*/  LDG.E R6, desc[UR16][R20.64+-0x8] ;  /* 0xfffff81014067981 */ /* 0x000f68000c1e1900 */
[----:B------:R-:W5:Y:S01]  /*0240*/  LDG.E R4, desc[UR16][R20.64+-0x4] ;  /* 0xfffffc1014047981 */ /* 0x000f62000c1e1900 */
[----:B---3--:R-:W0:Y:S02]  /*0250*/  F2F.F64.F32 R2, R18 ;  /* 0x0000001200027310 */ /* 0x008e240000201800 */
[----:B0-----:R-:W-:-:S06]  /*0260*/  DMUL R12, R2, 0.5 ;  /* 0x3fe00000020c7828 */ /* 0x001fcc0000000000 */
[----:B--2---:R-:W0:Y:S02]  /*0270*/  F2F.F64.F32 R10, R17 ;  /* 0x00000011000a7310 */ /* 0x004e240000201800 */
[----:B-1----:R-:W-:-:S06]  /*0280*/  DMUL R12, R12, R26 ;  /* 0x0000001a0c0c7228 */ /* 0x002fcc0000000000 */
[----:B------:R-:W1:Y:S01]  /*0290*/  MUFU.RCP64H R3, UR18 ;  /* 0x0000001200037d08 */ /* 0x000e620008001800 */
[----:B------:R-:W-:Y:S01]  /*02a0*/  IMAD.MOV.U32 R2, RZ, RZ, 0x1 ;  /* 0x00000001ff027424 */ /* 0x000fe200078e00ff */
[----:B------:R-:W-:-:S06]  /*02b0*/  DMUL R14, R12, R26 ;  /* 0x0000001a0c0e7228 */ /* 0x000fcc0000000000 */
[----:B----4-:R-:W2:Y:S02]  /*02c0*/  F2F.F64.F32 R12, R34 ;  /* 0x00000022000c7310 */ /* 0x010ea40000201800 */
[----:B0-----:R-:W-:Y:S02]  /*02d0*/  DFMA R14, R10, R26, R14 ;  /* 0x0000001a0a0e722b */ /* 0x001fe4000000000e */
[----:B-1----:R-:W-:-:S06]  /*02e0*/  DFMA R10, R2, -R28, 1 ;  /* 0x3ff00000020a742b */ /* 0x002fcc000000081c */
[----:B--2---:R-:W-:Y:S02]  /*02f0*/  DADD R32, R14, R12 ;  /* 0x000000000e207229 */ /* 0x004fe4000000000c */
[----:B------:R-:W-:Y:S02]  /*0300*/  DFMA R36, R10, R10, R10 ;  /* 0x0000000a0a24722b */ /* 0x000fe4000000000a */
[----:B-----5:R-:W0:Y:S08]  /*0310*/  F2F.F64.F32 R10, R16 ;  /* 0x00000010000a7310 */ /* 0x020e300000201800 */
[----:B------:R-:W1:Y:S01]  /*0320*/  F2F.F32.F64 R14, R32 ;  /* 0x00000020000e7310 */ /* 0x000e620000301000 */
[----:B------:R-:W-:-:S07]  /*0330*/  DFMA R36, R2, R36, R2 ;  /* 0x000000240224722b */ /* 0x000fce0000000002 */
[----:B------:R-:W2:Y:S01]  /*0340*/  F2F.F64.F32 R2, R9 ;  /* 0x0000000900027310 */ /* 0x000ea20000201800 */
[----:B0-----:R-:W-:Y:S02]  /*0350*/  DMUL R12, R10, 0.5 ;  /* 0x3fe000000a0c7828 */ /* 0x001fe40000000000 */
[----:B------:R-:W-:-:S05]  /*0360*/  DFMA R18, R36, -R28, 1 ;  /* 0x3ff000002412742b */ /* 0x000fca000000081c */
[----:B-1----:R-:W0:Y:S01]  /*0370*/  F2F.F64.F32 R14, R14 ;  /* 0x0000000e000e7310 */ /* 0x002e220000201800 */
[----:B------:R-:W-:Y:S02]  /*0380*/  DMUL R12, R12, R26 ;  /* 0x0000001a0c0c7228 */ /* 0x000fe40000000000 */
[----:B------:R-:W-:Y:S02]  /*0390*/  DFMA R36, R36, R18, R36 ;  /* 0x000000122424722b */ /* 0x000fe40000000024 */
[----:B--2---:R-:W-:-:S03]  /*03a0*/  DMUL R18, R2, 0.5 ;  /* 0x3fe0000002127828 */ /* 0x004fc60000000000 */
[----:B------:R-:W1:Y:S01]  /*03b0*/  F2F.F64.F32 R10, R5 ;  /* 0x00000005000a7310 */ /* 0x000e620000201800 */
[----:B------:R-:W-:Y:S02]  /*03c0*/  DMUL R16, R12, R26 ;  /* 0x0000001a0c107228 */ /* 0x000fe40000000000 */
[----:B0-----:R-:W-:-:S05]  /*03d0*/  DMUL R12, R14, R36 ;  /* 0x000000240e0c7228 */ /* 0x001fca0000000000 */
[----:B------:R-:W0:Y:S01]  /*03e0*/  F2F.F64.F32 R8, R8 ;  /* 0x0000000800087310 */ /* 0x000e220000201800 */
[-C--:B------:R-:W-:Y:S02]  /*03f0*/  DMUL R18, R18, R26.reuse ;  /* 0x0000001a12127228 */ /* 0x080fe40000000000 */
[----:B-1----:R-:W-:Y:S02]  /*0400*/  DFMA R10, R10, R26, R16 ;  /* 0x0000001a0a0a722b */ /* 0x002fe40000000010 */
[----:B------:R-:W-:-:S03]  /*0410*/  DFMA R16, R12, -R28, R14 ;  /* 0x8000001c0c10722b */ /* 0x000fc6000000000e */
[----:B------:R-:W1:Y:S01]  /*0420*/  F2F.F64.F32 R2, R6 ;  /* 0x0000000600027310 */ /* 0x000e620000201800 */
[----:B------:R-:W-:-:S07]  /*0430*/  DMUL R18, R18, R26 ;  /* 0x0000001a12127228 */ /* 0x000fce0000000000 */
[----:B------:R-:W2:Y:S01]  /*0440*/  F2F.F64.F32 R4, R4 ;  /* 0x0000000400047310 */ /* 0x000ea20000201800 */
[----:B------:R-:W-:Y:S02]  /*0450*/  DFMA R36, R36, R16, R12 ;  /* 0x000000102424722b */ /* 0x000fe4000000000c */
[----:B0-----:R-:W-:Y:S02]  /*0460*/  DFMA R18, R8, R26, R18 ;  /* 0x0000001a0812722b */ /* 0x001fe40000000012 */
[----:B-1----:R-:W-:Y:S01]  /*0470*/  DADD R10, R10, R2 ;  /* 0x000000000a0a7229 */ /* 0x002fe20000000002 */
[----:B------:R-:W0:Y:S05]  /*0480*/  LDC R2, c[0x0][0x3a0] ;  /* 0x0000e800ff027b82 */ /* 0x000e2a0000000800 */
[----:B--2---:R-:W-:-:S03]  /*0490*/  DADD R18, R18, R4 ;  /* 0x0000000012127229 */ /* 0x004fc60000000004 */
[----:B------:R-:W1:Y:S01]  /*04a0*/  LDC R3, c[0x0][0x3a4] ;  /* 0x0000e900ff037b82 */ /* 0x000e620000000800 */
[----:B------:R-:W-:Y:S01]  /*04b0*/  FFMA R5, RZ, UR18, R37 ;  /* 0x00000012ff057c23 */ /* 0x000fe20008000025 */
[----:B------:R-:W-:Y:S01]  /*04c0*/  FSETP.GEU.AND P1, PT, |R15|, 6.5827683646048100446e-37, PT ;  /* 0x036000000f00780b */ /* 0x000fe20003f2e200 */
[----:B------:R-:W2:Y:S03]  /*04d0*/  F2F.F32.F64 R16, R10 ;  /* 0x0000000a00107310 */ /* 0x000ea60000301000 */
[----:B------:R-:W-:-:S05]  /*04e0*/  FSETP.GT.AND P0, PT, |R5|, 1.469367938527859385e-39, PT ;  /* 0x001000000500780b */ /* 0x000fca0003f04200 */
[----:B------:R3:W4:Y:S02]  /*04f0*/  F2F.F32.F64 R17, R18 ;  /* 0x0000001200117310 */ /* 0x0007240000301000 */
[----:B---3--:R-:W-:Y:S02]  /*0500*/  IMAD.MOV.U32 R18, RZ, RZ, R0 ;  /* 0x000000ffff127224 */ /* 0x008fe400078e0000 */
[----:B------:R-:W-:-:S04]  /*0510*/  IMAD.MOV.U32 R19, RZ, RZ, R7 ;  /* 0x000000ffff137224 */ /* 0x000fc800078e0007 */
[----:B--2---:R-:W-:Y:S05]  /*0520*/  @P0 BRA P1, `(.L_x_20) ;  /* 0x0000000000100947 */ /* 0x004fea0000800000 */
[----:B------:R-:W-:Y:S01]  /*0530*/  IMAD.MOV.U32 R10, RZ, RZ, R14 ;  /* 0x000000ffff0a7224 */ /* 0x000fe200078e000e */
[----:B------:R-:W-:Y:S01]  /*0540*/  MOV R0, 0x570 ;  /* 0x0000057000007802 */ /* 0x000fe20000000f00 */
[----:B------:R-:W-:-:S07]  /*0550*/  IMAD.MOV.U32 R11, RZ, RZ, R15 ;  /* 0x000000ffff0b7224 */ /* 0x000fce00078e000f */
[----:B01--4-:R-:W-:Y:S05]  /*0560*/  CALL.REL.NOINC `($__internal_1_$__cuda_sm20_div_rn_f64_full) ;  /* 0x0000000800cc7944 */ /* 0x013fea0003c00000 */
.L_x_20:
[----:B------:R-:W2:Y:S01]  /*0570*/  MUFU.RCP64H R5, UR18 ;  /* 0x0000001200057d08 */ /* 0x000ea20008001800 */
[----:B------:R-:W-:-:S07]  /*0580*/  IMAD.MOV.U32 R4, RZ, RZ, 0x1 ;  /* 0x00000001ff047424 */ /* 0x000fce00078e00ff */
[----:B------:R-:W3:Y:S08]  /*0590*/  F2F.F64.F32 R34, R16 ;  /* 0x0000001000227310 */ /* 0x000ef00000201800 */
[----:B------:R-:W5:Y:S01]  /*05a0*/  FRND.F64.FLOOR R36, R36 ;  /* 0x0000002400247313 */ /* 0x000f620000305800 */
[----:B--2---:R-:W-:Y:S01]  /*05b0*/  DFMA R6, R4, -R30, 1 ;  /* 0x3ff000000406742b */ /* 0x004fe2000000081e */
[----:B---3--:R-:W-:-:S07]  /*05c0*/  FSETP.GEU.AND P1, PT, |R35|, 6.5827683646048100446e-37, PT ;  /* 0x036000002300780b */ /* 0x008fce0003f2e200 */
[----:B------:R-:W-:Y:S02]  /*05d0*/  DFMA R6, R6, R6, R6 ;  /* 0x000000060606722b */ /* 0x000fe40000000006 */
[----:B-----5:R-:W-:-:S06]  /*05e0*/  DFMA R14, -R36, R30, R14 ;  /* 0x0000001e240e722b */ /* 0x020fcc000000010e */
[----:B------:R-:W-:-:S08]  /*05f0*/  DFMA R6, R4, R6, R4 ;  /* 0x000000060406722b */ /* 0x000fd00000000004 */
[C---:B------:R-:W-:Y:S01]  /*0600*/  DFMA R4, R6.reuse, -R30, 1 ;  /* 0x3ff000000604742b */ /* 0x040fe2000000081e */
[----:B------:R-:W2:Y:S07]  /*0610*/  F2F.F32.F64 R15, R14 ;  /* 0x0000000e000f7310 */ /* 0x000eae0000301000 */
[----:B------:R-:W-:-:S08]  /*0620*/  DFMA R8, R6, R4, R6 ;  /* 0x000000040608722b */ /* 0x000fd00000000006 */
[----:B------:R-:W-:Y:S01]  /*0630*/  DMUL R4, R8, R34 ;  /* 0x0000002208047228 */ /* 0x000fe20000000000 */
[----:B--2---:R2:W-:Y:S07]  /*0640*/  STG.E desc[UR16][R20.64+-0xc], R15 ;  /* 0xfffff40f14007986 */ /* 0x0045ee000c101910 */
[----:B------:R-:W-:-:S08]  /*0650*/  DFMA R6, R4, -R30, R34 ;  /* 0x8000001e0406722b */ /* 0x000fd00000000022 */
[----:B------:R-:W-:-:S10]  /*0660*/  DFMA R36, R8, R6, R4 ;  /* 0x000000060824722b */ /* 0x000fd40000000004 */
[----:B------:R-:W-:-:S05]  /*0670*/  FFMA R0, RZ, UR18, R37 ;  /* 0x00000012ff007c23 */ /* 0x000fca0008000025 */
[----:B------:R-:W-:-:S13]  /*0680*/  FSETP.GT.AND P0, PT, |R0|, 1.469367938527859385e-39, PT ;  /* 0x001000000000780b */ /* 0x000fda0003f04200 */
[----:B--2---:R-:W-:Y:S05]  /*0690*/  @P0 BRA P1, `(.L_x_21) ;  /* 0x0000000000100947 */ /* 0x004fea0000800000 */
[----:B------:R-:W-:Y:S01]  /*06a0*/  IMAD.MOV.U32 R10, RZ, RZ, R34 ;  /* 0x000000ffff0a7224 */ /* 0x000fe200078e0022 */
[----:B------:R-:W-:Y:S01]  /*06b0*/  MOV R0, 0x6e0 ;  /* 0x000006e000007802 */ /* 0x000fe20000000f00 */
[----:B------:R-:W-:-:S07]  /*06c0*/  IMAD.MOV.U32 R11, RZ, RZ, R35 ;  /* 0x000000ffff0b7224 */ /* 0x000fce00078e0023 */
[----:B01--4-:R-:W-:Y:S05]  /*06d0*/  CALL.REL.NOINC `($__internal_1_$__cuda_sm20_div_rn_f64_full) ;  /* 0x0000000800707944 */ /* 0x013fea0003c00000 */
.L_x_21:
[----:B------:R-:W2:Y:S01]  /*06e0*/  MUFU.RCP64H R5, UR18 ;  /* 0x0000001200057d08 */ /* 0x000ea20008001800 */
[----:B------:R-:W-:-:S07]  /*06f0*/  IMAD.MOV.U32 R4, RZ, RZ, 0x1 ;  /* 0x00000001ff047424 */ /* 0x000fce00078e00ff */
[----:B----4-:R-:W3:Y:S08]  /*0700*/  F2F.F64.F32 R14, R17 ;  /* 0x00000011000e7310 */ /* 0x010ef00000201800 */
[----:B------:R-:W4:Y:S01]  /*0710*/  FRND.F64.FLOOR R36, R36 ;  /* 0x0000002400247313 */ /* 0x000f220000305800 */
[----:B--2---:R-:W-:Y:S01]  /*0720*/  DFMA R6, R4, -R30, 1 ;  /* 0x3ff000000406742b */ /* 0x004fe2000000081e */
[----:B---3--:R-:W-:-:S07]  /*0730*/  FSETP.GEU.AND P1, PT, |R15|, 6.5827683646048100446e-37, PT ;  /* 0x036000000f00780b */ /* 0x008fce0003f2e200 */
[----:B------:R-:W-:Y:S02]  /*0740*/  DFMA R6, R6, R6, R6 ;  /* 0x000000060606722b */ /* 0x000fe40000000006 */
[----:B----4-:R-:W-:-:S06]  /*0750*/  DFMA R34, -R36, R30, R34 ;  /* 0x0000001e2422722b */ /* 0x010fcc0000000122 */
        /* <DEDUP_REMOVED lines=14> */
[----:B01----:R-:W-:Y:S05]  /*0840*/  CALL.REL.NOINC `($__internal_1_$__cuda_sm20_div_rn_f64_full) ;  /* 0x0000000800147944 */ /* 0x003fea0003c00000 */
.L_x_22:
[----:B------:R-:W2:Y:S02]  /*0850*/  FRND.F64.FLOOR R36, R36 ;  /* 0x0000002400247313 */ /* 0x000ea40000305800 */
[----:B--2---:R-:W-:-:S10]  /*0860*/  DFMA R14, -R36, R28, R14 ;  /* 0x0000001c240e722b */ /* 0x004fd4000000010e */
[----:B------:R-:W2:Y:S02]  /*0870*/  F2F.F32.F64 R15, R14 ;  /* 0x0000000e000f7310 */ /* 0x000ea40000301000 */
[----:B--2---:R-:W-:Y:S04]  /*0880*/  STG.E desc[UR16][R20.64+-0x4], R15 ;  /* 0xfffffc0f14007986 */ /* 0x004fe8000c101910 */
[----:B------:R-:W2:Y:S04]  /*0890*/  LDG.E R7, desc[UR16][R24.64+-0xc] ;  /* 0xfffff41018077981 */ /* 0x000ea8000c1e1900 */
[----:B--2---:R-:W-:Y:S04]  /*08a0*/  STG.E desc[UR16][R18.64+-0xc], R7 ;  /* 0xfffff40712007986 */ /* 0x004fe8000c101910 */
[----:B------:R-:W2:Y:S04]  /*08b0*/  LDG.E R9, desc[UR16][R24.64+-0x8] ;  /* 0xfffff81018097981 */ /* 0x000ea8000c1e1900 */
[----:B--2---:R-:W-:Y:S04]  /*08c0*/  STG.E desc[UR16][R18.64+-0x8], R9 ;  /* 0xfffff80912007986 */ /* 0x004fe8000c101910 */
[----:B------:R-:W2:Y:S04]  /*08d0*/  LDG.E R13, desc[UR16][R24.64+-0x4] ;  /* 0xfffffc10180d7981 */ /* 0x000ea8000c1e1900 */
[----:B--2---:R2:W-:Y:S04]  /*08e0*/  STG.E desc[UR16][R18.64+-0x4], R13 ;  /* 0xfffffc0d12007986 */ /* 0x0045e8000c101910 */
[----:B------:R-:W3:Y:S04]  /*08f0*/  LDG.E R34, desc[UR16][R24.64] ;  /* 0x0000001018227981 */ /* 0x000ee8000c1e1900 */
[----:B------:R-:W4:Y:S04]  /*0900*/  LDG.E R33, desc[UR16][R22.64] ;  /* 0x0000001016217981 */ /* 0x000f28000c1e1900 */
[----:B------:R-:W5:Y:S04]  /*0910*/  LDG.E R36, desc[UR16][R20.64] ;  /* 0x0000001014247981 */ /* 0x000f68000c1e1900 */
[----:B------:R-:W5:Y:S04]  /*0920*/  LDG.E R5, desc[UR16][R24.64+0x4] ;  /* 0x0000041018057981 */ /* 0x000f68000c1e1900 */
[----:B------:R-:W5:Y:S04]  /*0930*/  LDG.E R11, desc[UR16][R24.64+0x8] ;  /* 0x00000810180b7981 */ /* 0x000f68000c1e1900 */
[----:B------:R-:W5:Y:S04]  /*0940*/  LDG.E R32, desc[UR16][R22.64+0x4] ;  /* 0x0000041016207981 */ /* 0x000f68000c1e1900 */
[----:B------:R-:W5:Y:S04]  /*0950*/  LDG.E R10, desc[UR16][R22.64+0x8] ;  /* 0x00000810160a7981 */ /* 0x000f68000c1e1900 */
[----:B------:R-:W5:Y:S04]  /*0960*/  LDG.E R4, desc[UR16][R20.64+0x4] ;  /* 0x0000041014047981 */ /* 0x000f68000c1e1900 */
[----:B------:R-:W5:Y:S01]  /*0970*/  LDG.E R0, desc[UR16][R20.64+0x8] ;  /* 0x0000081014007981 */ /* 0x000f62000c1e1900 */
[----:B--2---:R-:W2:Y:S01]  /*0980*/  MUFU.RCP64H R13, UR18 ;  /* 0x00000012000d7d08 */ /* 0x004ea20008001800 */
[----:B------:R-:W-:-:S06]  /*0990*/  IMAD.MOV.U32 R12, RZ, RZ, 0x1 ;  /* 0x00000001ff0c7424 */ /* 0x000fcc00078e00ff */
[----:B--2---:R-:W-:-:S08]  /*09a0*/  DFMA R16, R12, -R28, 1 ;  /* 0x3ff000000c10742b */ /* 0x004fd0000000081c */
[----:B------:R-:W-:-:S08]  /*09b0*/  DFMA R16, R16, R16, R16 ;  /* 0x000000101010722b */ /* 0x000fd00000000010 */
[----:B------:R-:W-:Y:S01]  /*09c0*/  DFMA R12, R12, R16, R12 ;  /* 0x000000100c0c722b */ /* 0x000fe2000000000c */
[----:B---3--:R-:W2:Y:S02]  /*09d0*/  F2F.F64.F32 R6, R34 ;  /* 0x0000002200067310 */ /* 0x008ea40000201800 */
[----:B--2---:R-:W-:-:S06]  /*09e0*/  DMUL R6, R6, 0.5 ;  /* 0x3fe0000006067828 */ /* 0x004fcc0000000000 */
[----:B----4-:R-:W2:Y:S02]  /*09f0*/  F2F.F64.F32 R14, R33 ;  /* 0x00000021000e7310 */ /* 0x010ea40000201800 */
[----:B------:R-:W-:-:S06]  /*0a00*/  DMUL R6, R6, R26 ;  /* 0x0000001a06067228 */ /* 0x000fcc0000000000 */
[----:B-----5:R-:W3:Y:S02]  /*0a10*/  F2F.F64.F32 R8, R36 ;  /* 0x0000002400087310 */ /* 0x020ee40000201800 */
[----:B------:R-:W-:-:S08]  /*0a20*/  DMUL R6, R6, R26 ;  /* 0x0000001a06067228 */ /* 0x000fd00000000000 */
[----:B--2---:R-:W-:-:S08]  /*0a30*/  DFMA R14, R14, R26, R6 ;  /* 0x0000001a0e0e722b */ /* 0x004fd00000000006 */
[----:B---3--:R-:W-:Y:S01]  /*0a40*/  DADD R34, R14, R8 ;  /* 0x000000000e227229 */ /* 0x008fe20000000008 */
[----:B------:R-:W2:Y:S09]  /*0a50*/  F2F.F64.F32 R6, R5 ;  /* 0x0000000500067310 */ /* 0x000eb20000201800 */
[----:B------:R-:W3:Y:S01]  /*0a60*/  F2F.F32.F64 R34, R34 ;  /* 0x0000002200227310 */ /* 0x000ee20000301000 */
[----:B------:R-:W-:-:S02]  /*0a70*/  DFMA R14, R12, -R28, 1 ;  /* 0x3ff000000c0e742b */ /* 0x000fc4000000081c */
[----:B--2---:R-:W-:-:S05]  /*0a80*/  DMUL R6, R6, 0.5 ;  /* 0x3fe0000006067828 */ /* 0x004fca0000000000 */
[----:B------:R-:W2:Y:S01]  /*0a90*/  F2F.F64.F32 R8, R11 ;  /* 0x0000000b00087310 */ /* 0x000ea20000201800 */
[----:B------:R-:W-:-:S07]  /*0aa0*/  DFMA R12, R12, R14, R12 ;  /* 0x0000000e0c0c722b */ /* 0x000fce000000000c */
[----:B---3--:R-:W3:Y:S01]  /*0ab0*/  F2F.F64.F32 R16, R34 ;  /* 0x0000002200107310 */ /* 0x008ee20000201800 */
[----:B------:R-:W-:-:S07]  /*0ac0*/  DMUL R14, R6, R26 ;  /* 0x0000001a060e7228 */ /* 0x000fce0000000000 */
[----:B------:R-:W4:Y:S01]  /*0ad0*/  F2F.F64.F32 R6, R32 ;  /* 0x0000002000067310 */ /* 0x000f220000201800 */
[----:B------:R-:W-:Y:S02]  /*0ae0*/  DMUL R14, R14, R26 ;  /* 0x0000001a0e0e7228 */ /* 0x000fe40000000000 */
[----:B--2---:R-:W-:Y:S02]  /*0af0*/  DMUL R8, R8, 0.5 ;  /* 0x3fe0000008087828 */ /* 0x004fe40000000000 */
[----:B---3--:R-:W-:-:S03]  /*0b00*/  DMUL R36, R12, R16 ;  /* 0x000000100c247228 */ /* 0x008fc60000000000 */
[----:B------:R-:W2:Y:S03]  /*0b10*/  F2F.F64.F32 R10, R10 ;  /* 0x0000000a000a7310 */ /* 0x000ea60000201800 */
[-C--:B------:R-:W-:Y:S02]  /*0b20*/  DMUL R8, R8, R26.reuse ;  /* 0x0000001a08087228 */ /* 0x080fe40000000000 */
[----:B----4-:R-:W-:Y:S02]  /*0b30*/  DFMA R6, R6, R26, R14 ;  /* 0x0000001a0606722b */ /* 0x010fe4000000000e */
[----:B------:R-:W-:Y:S01]  /*0b40*/  DFMA R14, R36, -R28, R16 ;  /* 0x8000001c240e722b */ /* 0x000fe20000000010 */
[----:B------:R-:W3:Y:S07]  /*0b50*/  F2F.F64.F32 R4, R4 ;  /* 0x0000000400047310 */ /* 0x000eee0000201800 */
[----:B------:R-:W-:-:S02]  /*0b60*/  DFMA R36, R12, R14, R36 ;  /* 0x0000000e0c24722b */ /* 0x000fc40000000024 */
[-C--:B------:R-:W-:Y:S01]  /*0b70*/  DMUL R12, R8, R26.reuse ;  /* 0x0000001a080c7228 */ /* 0x080fe20000000000 */
[----:B------:R-:W4:Y:S07]  /*0b80*/  F2F.F64.F32 R8, R0 ;  /* 0x0000000000087310 */ /* 0x000f2e0000201800 */
[----:B--2---:R-:W-:Y:S02]  /*0b90*/  DFMA R12, R10, R26, R12 ;  /* 0x0000001a0a0c722b */ /* 0x004fe4000000000c */
[----:B---3--:R-:W-:Y:S01]  /*0ba0*/  DADD R6, R6, R4 ;  /* 0x0000000006067229 */ /* 0x008fe20000000004 */
[----:B------:R-:W-:Y:S01]  /*0bb0*/  FFMA R4, RZ, UR18, R37 ;  /* 0x00000012ff047c23 */ /* 0x000fe20008000025 */
[----:B------:R-:W-:-:S04]  /*0bc0*/  FSETP.GEU.AND P1, PT, |R17|, 6.5827683646048100446e-37, PT ;  /* 0x036000001100780b */ /* 0x000fc80003f2e200 */
[----:B----4-:R-:W-:Y:S01]  /*0bd0*/  DADD R8, R12, R8 ;  /* 0x000000000c087229 */ /* 0x010fe20000000008 */
[----:B------:R-:W-:Y:S01]  /*0be0*/  FSETP.GT.AND P0, PT, |R4|, 1.469367938527859385e-39, PT ;  /* 0x001000000400780b */ /* 0x000fe20003f04200 */
[----:B------:R2:W3:Y:S08]  /*0bf0*/  F2F.F32.F64 R14, R6 ;  /* 0x00000006000e7310 */ /* 0x0004f00000301000 */
[----:B------:R2:W4:Y:S04]  /*0c00*/  F2F.F32.F64 R34, R8 ;  /* 0x0000000800227310 */ /* 0x0005280000301000 */
[----:B------:R-:W-:Y:S05]  /*0c10*/  @P0 BRA P1, `(.L_x_23) ;  /* 0x0000000000100947 */ /* 0x000fea0000800000 */
[----:B------:R-:W-:Y:S01]  /*0c20*/  IMAD.MOV.U32 R10, RZ, RZ, R16 ;  /* 0x000000ffff0a7224 */ /* 0x000fe200078e0010 */
[----:B------:R-:W-:Y:S01]  /*0c30*/  MOV R0, 0xc60 ;  /* 0x00000c6000007802 */ /* 0x000fe20000000f00 */
[----:B------:R-:W-:-:S07]  /*0c40*/  IMAD.MOV.U32 R11, RZ, RZ, R17 ;  /* 0x000000ffff0b7224 */ /* 0x000fce00078e0011 */
[----:B01234-:R-:W-:Y:S05]  /*0c50*/  CALL.REL.NOINC `($__internal_1_$__cuda_sm20_div_rn_f64_full) ;  /* 0x0000000400107944 */ /* 0x01ffea0003c00000 */
.L_x_23:
[----:B------:R-:W2:Y:S01]  /*0c60*/  MUFU.RCP64H R5, UR18 ;  /* 0x0000001200057d08 */ /* 0x000ea20008001800 */
[----:B------:R-:W-:-:S07]  /*0c70*/  IMAD.MOV.U32 R4, RZ, RZ, 0x1 ;  /* 0x00000001ff047424 */ /* 0x000fce00078e00ff */
[----:B---3--:R-:W3:Y:S08]  /*0c80*/  F2F.F64.F32 R14, R14 ;  /* 0x0000000e000e7310 */ /* 0x008ef00000201800 */
        /* <DEDUP_REMOVED lines=20> */
.L_x_24:
        /* <DEDUP_REMOVED lines=23> */
.L_x_25:
[----:B------:R-:W2:Y:S02]  /*0f40*/  FRND.F64.FLOOR R36, R36 ;  /* 0x0000002400247313 */ /* 0x000ea40000305800 */
[----:B--2---:R-:W-:-:S10]  /*0f50*/  DFMA R34, -R36, UR20, R34 ;  /* 0x0000001424227c2b */ /* 0x004fd40008000122 */
[----:B------:R-:W2:Y:S02]  /*0f60*/  F2F.F32.F64 R35, R34 ;  /* 0x0000002200237310 */ /* 0x000ea40000301000 */
[----:B--2---:R2:W-:Y:S04]  /*0f70*/  STG.E desc[UR16][R20.64+0x8], R35 ;  /* 0x0000082314007986 */ /* 0x0045e8000c101910 */
[----:B-1----:R-:W3:Y:S04]  /*0f80*/  LDG.E R3, desc[UR16][R24.64] ;  /* 0x0000001018037981 */ /* 0x002ee8000c1e1900 */
[----:B---3--:R3:W-:Y:S04]  /*0f90*/  STG.E desc[UR16][R18.64], R3 ;  /* 0x0000000312007986 */ /* 0x0087e8000c101910 */
[----:B------:R-:W4:Y:S04]  /*0fa0*/  LDG.E R5, desc[UR16][R24.64+0x4] ;  /* 0x0000041018057981 */ /* 0x000f28000c1e1900 */
[----:B----4-:R3:W-:Y:S04]  /*0fb0*/  STG.E desc[UR16][R18.64+0x4], R5 ;  /* 0x0000040512007986 */ /* 0x0107e8000c101910 */
[----:B------:R1:W4:Y:S01]  /*0fc0*/  LDG.E R9, desc[UR16][R24.64+0x8] ;  /* 0x0000081018097981 */ /* 0x000322000c1e1900 */
[----:B------:R-:W-:Y:S01]  /*0fd0*/  UIADD3 UR4, UPT, UPT, UR4, 0x2, URZ ;  /* 0x0000000204047890 */ /* 0x000fe2000fffe0ff */
[----:B------:R-:W-:-:S02]  /*0fe0*/  IADD3 R22, P0, PT, R22, 0x18, RZ ;  /* 0x0000001816167810 */ /* 0x000fc40007f1e0ff */
[----:B------:R-:W-:Y:S01]  /*0ff0*/  IADD3 R4, P1, PT, R24, 0x18, RZ ;  /* 0x0000001818047810 */ /* 0x000fe20007f3e0ff */
[----:B------:R-:W-:Y:S01]  /*1000*/  UISETP.NE.AND UP0, UPT, UR4, 0x20, UPT ;  /* 0x000000200400788c */ /* 0x000fe2000bf05270 */
[----:B0-----:R-:W-:Y:S01]  /*1010*/  IADD3 R2, P2, PT, R20, 0x18, RZ ;  /* 0x0000001814027810 */ /* 0x001fe20007f5e0ff */
[----:B------:R-:W-:Y:S01]  /*1020*/  IMAD.X R23, RZ, RZ, R23, P0 ;  /* 0x000000ffff177224 */ /* 0x000fe200000e0617 */
[----:B------:R-:W-:Y:S01]  /*1030*/  IADD3 R0, P3, PT, R18, 0x18, RZ ;  /* 0x0000001812007810 */ /* 0x000fe20007f7e0ff */
[----:B-1----:R-:W-:Y:S02]  /*1040*/  IMAD.X R25, RZ, RZ, R25, P1 ;  /* 0x000000ffff197224 */ /* 0x002fe400008e0619 */
[----:B--2---:R-:W-:Y:S02]  /*1050*/  IMAD.X R21, RZ, RZ, R21, P2 ;  /* 0x000000ffff157224 */ /* 0x004fe400010e0615 */
[----:B------:R-:W-:Y:S01]  /*1060*/  IMAD.X R7, RZ, RZ, R19, P3 ;  /* 0x000000ffff077224 */ /* 0x000fe200018e0613 */
[----:B----4-:R3:W-:Y:S01]  /*1070*/  STG.E desc[UR16][R18.64+0x8], R9 ;  /* 0x0000080912007986 */ /* 0x0107e2000c101910 */
[----:B------:R-:W-:Y:S06]  /*1080*/  BRA.U UP0, `(.L_x_26) ;  /* 0xfffffff100447547 */ /* 0x000fec000b83ffff */
[----:B------:R-:W-:Y:S05]  /*1090*/  EXIT ;  /* 0x000000000000794d */ /* 0x000fea0003800000 */
        .weak           $__internal_1_$__cuda_sm20_div_rn_f64_full
        .type           $__internal_1_$__cuda_sm20_div_rn_f64_full,@function
        .size           $__internal_1_$__cuda_sm20_div_rn_f64_full,(.L_x_46 - $__internal_1_$__cuda_sm20_div_rn_f64_full)
$__internal_1_$__cuda_sm20_div_rn_f64_full:
[C---:B------:R-:W-:Y:S01]  /*10a0*/  FSETP.GEU.AND P0, PT, |R3|.reuse, 1.469367938527859385e-39, PT ;  /* 0x001000000300780b */ /* 0x040fe20003f0e200 */
[----:B------:R-:W-:Y:S01]  /*10b0*/  IMAD.MOV.U32 R4, RZ, RZ, 0x1ca00000 ;  /* 0x1ca00000ff047424 */ /* 0x000fe200078e00ff */
[C---:B------:R-:W-:Y:S01]  /*10c0*/  LOP3.LUT R12, R3.reuse, 0x800fffff, RZ, 0xc0, !PT ;  /* 0x800fffff030c7812 */ /* 0x040fe200078ec0ff */
[----:B------:R-:W-:Y:S01]  /*10d0*/  IMAD.MOV.U32 R8, RZ, RZ, R10 ;  /* 0x000000ffff087224 */ /* 0x000fe200078e000a */
[----:B------:R-:W-:Y:S02]  /*10e0*/  LOP3.LUT R32, R3, 0x7ff00000, RZ, 0xc0, !PT ;  /* 0x7ff0000003207812 */ /* 0x000fe400078ec0ff */
[----:B------:R-:W-:Y:S02]  /*10f0*/  LOP3.LUT R5, R11, 0x7ff00000, RZ, 0xc0, !PT ;  /* 0x7ff000000b057812 */ /* 0x000fe400078ec0ff */
[----:B------:R-:W-:Y:S01]  /*1100*/  LOP3.LUT R13, R12, 0x3ff00000, RZ, 0xfc, !PT ;  /* 0x3ff000000c0d7812 */ /* 0x000fe200078efcff */
[----:B------:R-:W-:Y:S01]  /*1110*/  IMAD.MOV.U32 R12, RZ, RZ, R2 ;  /* 0x000000ffff0c7224 */ /* 0x000fe200078e0002 */
[----:B------:R-:W-:-:S03]  /*1120*/  ISETP.GE.U32.AND P1, PT, R5, R32, PT ;  /* 0x000000200500720c */ /* 0x000fc60003f26070 */
[----:B------:R-:W-:Y:S01]  /*1130*/  @!P0 DMUL R12, R2, 8.98846567431157953865e+307 ;  /* 0x7fe00000020c8828 */ /* 0x000fe20000000000 */
[----:B------:R-:W-:Y:S02]  /*1140*/  SEL R9, R4, 0x63400000, !P1 ;  /* 0x6340000004097807 */ /* 0x000fe40004800000 */
[----:B------:R-:W-:Y:S02]  /*1150*/  FSETP.GEU.AND P1, PT, |R11|, 1.469367938527859385e-39, PT ;  /* 0x001000000b00780b */ /* 0x000fe40003f2e200 */
[----:B------:R-:W-:Y:S01]  /*1160*/  LOP3.LUT R9, R9, 0x800fffff, R11, 0xf8, !PT ;  /* 0x800fffff09097812 */ /* 0x000fe200078ef80b */
[----:B------:R0:W1:Y:S10]  /*1170*/  MUFU.RCP64H R37, R13 ;  /* 0x0000000d00257308 */ /* 0x0000740000001800 */
[----:B0-----:R-:W-:Y:S05]  /*1180*/  @P1 BRA `(.L_x_27) ;  /* 0x0000000000201947 */ /* 0x001fea0003800000 */
        /* <DEDUP_REMOVED lines=8> */
.L_x_27:
[----:B------:R-:W-:Y:S01]  /*1210*/  IMAD.MOV.U32 R36, RZ, RZ, 0x1 ;  /* 0x00000001ff247424 */ /* 0x000fe200078e00ff */
[----:B------:R-:W-:Y:S01]  /*1220*/  @!P0 LOP3.LUT R32, R13, 0x7ff00000, RZ, 0xc0, !PT ;  /* 0x7ff000000d208812 */ /* 0x000fe200078ec0ff */
[----:B------:R-:W-:-:S04]  /*1230*/  VIADD R33, R5, 0xffffffff ;  /* 0xffffffff05217836 */ /* 0x000fc80000000000 */
[----:B-1----:R-:W-:Y:S01]  /*1240*/  DFMA R6, R36, -R12, 1 ;  /* 0x3ff000002406742b */ /* 0x002fe2000000080c */
[----:B------:R-:W-:Y:S01]  /*1250*/  ISETP.GT.U32.AND P0, PT, R33, 0x7feffffe, PT ;  /* 0x7feffffe2100780c */ /* 0x000fe20003f04070 */
[----:B------:R-:W-:-:S05]  /*1260*/  VIADD R33, R32, 0xffffffff ;  /* 0xffffffff20217836 */ /* 0x000fca0000000000 */
[----:B------:R-:W-:Y:S01]  /*1270*/  ISETP.GT.U32.OR P0, PT, R33, 0x7feffffe, P0 ;  /* 0x7feffffe2100780c */ /* 0x000fe20000704470 */
[----:B------:R-:W-:-:S08]  /*1280*/  DFMA R6, R6, R6, R6 ;  /* 0x000000060606722b */ /* 0x000fd00000000006 */
[----:B------:R-:W-:-:S08]  /*1290*/  DFMA R36, R36, R6, R36 ;  /* 0x000000062424722b */ /* 0x000fd00000000024 */
[----:B------:R-:W-:-:S08]  /*12a0*/  DFMA R38, R36, -R12, 1 ;  /* 0x3ff000002426742b */ /* 0x000fd0000000080c */
[----:B------:R-:W-:-:S08]  /*12b0*/  DFMA R38, R36, R38, R36 ;  /* 0x000000262426722b */ /* 0x000fd00000000024 */
[----:B------:R-:W-:-:S08]  /*12c0*/  DMUL R36, R38, R8 ;  /* 0x0000000826247228 */ /* 0x000fd00000000000 */
[----:B------:R-:W-:-:S08]  /*12d0*/  DFMA R6, R36, -R12, R8 ;  /* 0x8000000c2406722b */ /* 0x000fd00000000008 */
[----:B------:R-:W-:Y:S01]  /*12e0*/  DFMA R6, R38, R6, R36 ;  /* 0x000000062606722b */ /* 0x000fe20000000024 */
[----:B------:R-:W-:Y:S10]  /*12f0*/  @P0 BRA `(.L_x_28) ;  /* 0x0000000000700947 */ /* 0x000ff40003800000 */
[----:B------:R-:W-:Y:S02]  /*1300*/  LOP3.LUT R10, R11, 0x7ff00000, RZ, 0xc0, !PT ;  /* 0x7ff000000b0a7812 */ /* 0x000fe400078ec0ff */
[----:B------:R-:W-:-:S04]  /*1310*/  LOP3.LUT R5, R3, 0x7ff00000, RZ, 0xc0, !PT ;  /* 0x7ff0000003057812 */ /* 0x000fc800078ec0ff */
[CC--:B------:R-:W-:Y:S02]  /*1320*/  ISETP.GE.U32.AND P0, PT, R10.reuse, R5.reuse, PT ;  /* 0x000000050a00720c */ /* 0x0c0fe40003f06070 */
[----:B------:R-:W-:Y:S01]  /*1330*/  VIADDMNMX R5, R10, -R5, 0xb9600000, !PT ;  /* 0xb96000000a057446 */ /* 0x000fe20007800905 */
[----:B------:R-:W-:Y:S01]  /*1340*/  IMAD.MOV.U32 R10, RZ, RZ, RZ ;  /* 0x000000ffff0a7224 */ /* 0x000fe200078e00ff */
[----:B------:R-:W-:Y:S02]  /*1350*/  SEL R4, R4, 0x63400000, !P0 ;  /* 0x6340000004047807 */ /* 0x000fe40004000000 */
[----:B------:R-:W-:-:S05]  /*1360*/  VIMNMX R5, PT, PT, R5, 0x46a00000, PT ;  /* 0x46a0000005057848 */ /* 0x000fca0003fe0100 */
[----:B------:R-:W-:-:S04]  /*1370*/  IMAD.IADD R4, R5, 0x1, -R4 ;  /* 0x0000000105047824 */ /* 0x000fc800078e0a04 */
[----:B------:R-:W-:-:S06]  /*1380*/  VIADD R11, R4, 0x7fe00000 ;  /* 0x7fe00000040b7836 */ /* 0x000fcc0000000000 */
[----:B------:R-:W-:-:S10]  /*1390*/  DMUL R36, R6, R10 ;  /* 0x0000000a06247228 */ /* 0x000fd40000000000 */
[----:B------:R-:W-:-:S13]  /*13a0*/  FSETP.GTU.AND P0, PT, |R37|, 1.469367938527859385e-39, PT ;  /* 0x001000002500780b */ /* 0x000fda0003f0c200 */
[----:B------:R-:W-:Y:S05]  /*13b0*/  @P0 BRA `(.L_x_29) ;  /* 0x0000000000940947 */ /* 0x000fea0003800000 */
[----:B------:R-:W-:Y:S01]  /*13c0*/  DFMA R8, R6, -R12, R8 ;  /* 0x8000000c0608722b */ /* 0x000fe20000000008 */
[----:B------:R-:W-:-:S09]  /*13d0*/  IMAD.MOV.U32 R10, RZ, RZ, RZ ;  /* 0x000000ffff0a7224 */ /* 0x000fd200078e00ff */
[C---:B------:R-:W-:Y:S02]  /*13e0*/  FSETP.NEU.AND P0, PT, R9.reuse, RZ, PT ;  /* 0x000000ff0900720b */ /* 0x040fe40003f0d000 */
[----:B------:R-:W-:-:S04]  /*13f0*/  LOP3.LUT R5, R9, 0x80000000, R3, 0x48, !PT ;  /* 0x8000000009057812 */ /* 0x000fc800078e4803 */
[----:B------:R-:W-:-:S07]  /*1400*/  LOP3.LUT R11, R5, R11, RZ, 0xfc, !PT ;  /* 0x0000000b050b7212 */ /* 0x000fce00078efcff */
[----:B------:R-:W-:Y:S05]  /*1410*/  @!P0 BRA `(.L_x_29) ;  /* 0x00000000007c8947 */ /* 0x000fea0003800000 */
[----:B------:R-:W-:Y:S01]  /*1420*/  IMAD.MOV R9, RZ, RZ, -R4 ;  /* 0x000000ffff097224 */ /* 0x000fe200078e0a04 */
[----:B------:R-:W-:Y:S01]  /*1430*/  IADD3 R4, PT, PT, -R4, -0x43300000, RZ ;  /* 0xbcd0000004047810 */ /* 0x000fe20007ffe1ff */
[----:B------:R-:W-:-:S06]  /*1440*/  IMAD.MOV.U32 R8, RZ, RZ, RZ ;  /* 0x000000ffff087224 */ /* 0x000fcc00078e00ff */
[----:B------:R-:W-:Y:S02]  /*1450*/  DFMA R8, R36, -R8, R6 ;  /* 0x800000082408722b */ /* 0x000fe40000000006 */
[----:B------:R-:W-:-:S08]  /*1460*/  DMUL.RP R6, R6, R10 ;  /* 0x0000000a06067228 */ /* 0x000fd00000008000 */
[----:B------:R-:W-:Y:S02]  /*1470*/  FSETP.NEU.AND P0, PT, |R9|, R4, PT ;  /* 0x000000040900720b */ /* 0x000fe40003f0d200 */
[----:B------:R-:W-:Y:S02]  /*1480*/  LOP3.LUT R5, R7, R5, RZ, 0x3c, !PT ;  /* 0x0000000507057212 */ /* 0x000fe400078e3cff */
[----:B------:R-:W-:Y:S02]  /*1490*/  FSEL R36, R6, R36, !P0 ;  /* 0x0000002406247208 */ /* 0x000fe40004000000 */
[----:B------:R-:W-:Y:S01]  /*14a0*/  FSEL R37, R5, R37, !P0 ;  /* 0x0000002505257208 */ /* 0x000fe20004000000 */
[----:B------:R-:W-:Y:S06]  /*14b0*/  BRA `(.L_x_29) ;  /* 0x0000000000547947 */ /* 0x000fec0003800000 */
.L_x_28:
        /* <DEDUP_REMOVED lines=11> */
[----:B------:R-:W-:Y:S01]  /*1570*/  @P0 LOP3.LUT R4, R37, 0x7ff00000, RZ, 0xfc, !PT ;  /* 0x7ff0000025040812 */ /* 0x000fe200078efcff */
[----:B------:R-:W-:Y:S02]  /*1580*/  @!P0 IMAD.MOV.U32 R36, RZ, RZ, RZ ;  /* 0x000000ffff248224 */ /* 0x000fe400078e00ff */
[----:B------:R-:W-:Y:S02]  /*1590*/  @P0 IMAD.MOV.U32 R36, RZ, RZ, RZ ;  /* 0x000000ffff240224 */ /* 0x000fe400078e00ff */
[----:B------:R-:W-:Y:S01]  /*15a0*/  @P0 IMAD.MOV.U32 R37, RZ, RZ, R4 ;  /* 0x000000ffff250224 */ /* 0x000fe200078e0004 */
[----:B------:R-:W-:Y:S06]  /*15b0*/  BRA `(.L_x_29) ;  /* 0x0000000000147947 */ /* 0x000fec0003800000 */
.L_x_31:
[----:B------:R-:W-:Y:S01]  /*15c0*/  LOP3.LUT R37, R3, 0x80000, RZ, 0xfc, !PT ;  /* 0x0008000003257812 */ /* 0x000fe200078efcff */
[----:B------:R-:W-:Y:S01]  /*15d0*/  IMAD.MOV.U32 R36, RZ, RZ, R2 ;  /* 0x000000ffff247224 */ /* 0x000fe200078e0002 */
[----:B------:R-:W-:Y:S06]  /*15e0*/  BRA `(.L_x_29) ;  /* 0x0000000000087947 */ /* 0x000fec0003800000 */
.L_x_30:
[----:B------:R-:W-:Y:S01]  /*15f0*/  LOP3.LUT R37, R11, 0x80000, RZ, 0xfc, !PT ;  /* 0x000800000b257812 */ /* 0x000fe200078efcff */
[----:B------:R-:W-:-:S07]  /*1600*/  IMAD.MOV.U32 R36, RZ, RZ, R10 ;  /* 0x000000ffff247224 */ /* 0x000fce00078e000a */
.L_x_29:
[----:B------:R-:W-:Y:S02]  /*1610*/  IMAD.MOV.U32 R4, RZ, RZ, R0 ;  /* 0x000000ffff047224 */ /* 0x000fe400078e0000 */
[----:B------:R-:W-:-:S04]  /*1620*/  IMAD.MOV.U32 R5, RZ, RZ, 0x0 ;  /* 0x00000000ff057424 */ /* 0x000fc800078e00ff */
[----:B------:R-:W-:Y:S05]  /*1630*/  RET.REL.NODEC R4 `(_Z9firstStepP6float3S0_S0_S0_dd) ;  /* 0xffffffe804707950 */ /* 0x000fea0003c3ffff */
.L_x_32:
        /* <DEDUP_REMOVED lines=12> */
.L_x_46:


//--------------------- .text._Z10thermostatP6float3 --------------------------
	.section	.text._Z10thermostatP6float3,"ax",@progbits
	.align	128
        .global         _Z10thermostatP6float3
        .type           _Z10thermostatP6float3,@function
        .size           _Z10thermostatP6float3,(.L_x_48 - _Z10thermostatP6float3)
        .other          _Z10thermostatP6float3,@"STO_CUDA_ENTRY STV_DEFAULT"
_Z10thermostatP6float3:
.text._Z10thermostatP6float3:
[----:B------:R-:W-:Y:S08]  /*0000*/  LDC R1, c[0x0][0x37c] ;  /* 0x0000df00ff017b82 */ /* 0x000ff00000000800 */
[----:B------:R-:W0:Y:S01]  /*0010*/  LDC.64 R152, c[0x0][0x380] ;  /* 0x0000e000ff987b82 */ /* 0x000e220000000a00 */
[----:B------:R-:W0:Y:S02]  /*0020*/  LDCU.64 UR4, c[0x0][0x358] ;  /* 0x00006b00ff0477ac */ /* 0x000e240008000a00 */
[----:B0-----:R-:W2:Y:S04]  /*0030*/  LDG.E R44, desc[UR4][R152.64] ;  /* 0x00000004982c7981 */ /* 0x001ea8000c1e1900 */
        /* <DEDUP_REMOVED lines=66> */
[----:B------:R-:W5:Y:S01]  /*0460*/  LDG.E R131, desc[UR4][R152.64+0x10c] ;  /* 0x00010c0498837981 */ /* 0x000f62000c1e1900 */
[----:B------:R-:W-:Y:S01]  /*0470*/  UMOV UR6, 0x1af873b1 ;  /* 0x1af873b100067882 */ /* 0x000fe20000000000 */
[----:B------:R-:W-:-:S02]  /*0480*/  UMOV UR7, 0x4047feb5 ;  /* 0x4047feb500077882 */ /* 0x000fc40000000000 */
[----:B------:R-:W5:Y:S04]  /*0490*/  LDG.E R78, desc[UR4][R152.64+0x114] ;  /* 0x00011404984e7981 */ /* 0x000f68000c1e1900 */
[----:B------:R-:W5:Y:S04]  /*04a0*/  LDG.E R132, desc[UR4][R152.64+0x110] ;  /* 0x0001100498847981 */ /* 0x000f68000c1e1900 */
[----:B------:R-:W5:Y:S04]  /*04b0*/  LDG.E R133, desc[UR4][R152.64+0x118] ;  /* 0x0001180498857981 */ /* 0x000f68000c1e1900 */
[----:B------:R-:W5:Y:S04]  /*04c0*/  LDG.E R80, desc[UR4][R152.64+0x120] ;  /* 0x0001200498507981 */ /* 0x000f68000c1e1900 */
[----:B------:R-:W5:Y:S04]  /*04d0*/  LDG.E R135, desc[UR4][R152.64+0x124] ;  /* 0x0001240498877981 */ /* 0x000f68000c1e1900 */
[----:B------:R-:W5:Y:S04]  /*04e0*/  LDG.E R134, desc[UR4][R152.64+0x11c] ;  /* 0x00011c0498867981 */ /* 0x000f68000c1e1900 */
[----:B------:R-:W5:Y:S01]  /*04f0*/  LDG.E R82, desc[UR4][R152.64+0x12c] ;  /* 0x00012c0498527981 */ /* 0x000f62000c1e1900 */
[----:B--2---:R-:W0:Y:S03]  /*0500*/  F2F.F64.F32 R44, R44 ;  /* 0x0000002c002c7310 */ /* 0x004e260000201800 */
[----:B------:R-:W2:Y:S01]  /*0510*/  LDG.E R136, desc[UR4][R152.64+0x128] ;  /* 0x0001280498887981 */ /* 0x000ea2000c1e1900 */
[----:B---3--:R-:W-:-:S03]  /*0520*/  FMUL R110, R7, R7 ;  /* 0x00000007076e7220 */ /* 0x008fc60000400000 */
[----:B------:R-:W3:Y:S01]  /*0530*/  LDG.E R137, desc[UR4][R152.64+0x130] ;  /* 0x0001300498897981 */ /* 0x000ee2000c1e1900 */
[----:B----4-:R-:W-:Y:S03]  /*0540*/  F2F.F64.F32 R46, R46 ;  /* 0x0000002e002e7310 */ /* 0x010fe60000201800 */
[----:B------:R-:W4:Y:S01]  /*0550*/  LDG.E R84, desc[UR4][R152.64+0x138] ;  /* 0x0001380498547981 */ /* 0x000f22000c1e1900 */
[----:B-----5:R-:W-:-:S03]  /*0560*/  FMUL R106, R8, R8 ;  /* 0x00000008086a7220 */ /* 0x020fc60000400000 */
[----:B------:R-:W5:Y:S01]  /*0570*/  LDG.E R86, desc[UR4][R152.64+0x144] ;  /* 0x0001440498567981 */ /* 0x000f62000c1e1900 */
[----:B------:R-:W1:Y:S01]  /*0580*/  F2F.F64.F32 R110, R110 ;  /* 0x0000006e006e7310 */ /* 0x000e620000201800 */
[----:B------:R-:W-:Y:S01]  /*0590*/  FMUL R116, R9, R9 ;  /* 0x0000000909747220 */ /* 0x000fe20000400000 */
[----:B0-----:R-:W-:Y:S01]  /*05a0*/  DMUL R138, R44, UR6 ;  /* 0x000000062c8a7c28 */ /* 0x001fe20008000000 */
[----:B------:R-:W5:Y:S04]  /*05b0*/  LDG.E R88, desc[UR4][R152.64+0x150] ;  /* 0x0001500498587981 */ /* 0x000f68000c1e1900 */
[----:B------:R-:W5:Y:S01]  /*05c0*/  LDG.E R90, desc[UR4][R152.64+0x15c] ;  /* 0x00015c04985a7981 */ /* 0x000f62000c1e1900 */
[----:B------:R-:W0:Y:S01]  /*05d0*/  F2F.F64.F32 R106, R106 ;  /* 0x0000006a006a7310 */ /* 0x000e220000201800 */
[----:B------:R-:W-:-:S02]  /*05e0*/  FMUL R108, R10, R10 ;  /* 0x0000000a0a6c7220 */ /* 0x000fc40000400000 */
[----:B------:R-:W5:Y:S01]  /*05f0*/  LDG.E R92, desc[UR4][R152.64+0x168] ;  /* 0x00016804985c7981 */ /* 0x000f62000c1e1900 */
[----:B------:R-:W-:-:S03]  /*0600*/  FMUL R112, R11, R11 ;  /* 0x0000000b0b707220 */ /* 0x000fc60000400000 */
[----:B------:R-:W5:Y:S01]  /*0610*/  LDG.E R94, desc[UR4][R152.64+0x174] ;  /* 0x00017404985e7981 */ /* 0x000f62000c1e1900 */
[----:B------:R-:W0:Y:S01]  /*0620*/  F2F.F64.F32 R142, R0 ;  /* 0x00000000008e7310 */ /* 0x000e220000201800 */
[----:B-1----:R-:W-:Y:S02]  /*0630*/  DFMA R110, R44, R138, R110 ;  /* 0x0000008a2c6e722b */ /* 0x002fe4000000006e */
[----:B------:R-:W-:Y:S01]  /*0640*/  DMUL R140, R46, UR6 ;  /* 0x000000062e8c7c28 */ /* 0x000fe20008000000 */
[----:B------:R-:W-:Y:S01]  /*0650*/  FMUL R118, R12, R12 ;  /* 0x0000000c0c767220 */ /* 0x000fe20000400000 */
[----:B------:R-:W5:Y:S03]  /*0660*/  LDG.E R139, desc[UR4][R152.64+0x13c] ;  /* 0x00013c04988b7981 */ /* 0x000f66000c1e1900 */
[----:B------:R-:W1:Y:S01]  /*0670*/  F2F.F64.F32 R116, R116 ;  /* 0x0000007400747310 */ /* 0x000e620000201800 */
[----:B0-----:R-:W-:Y:S01]  /*0680*/  DADD R106, R110, R106 ;  /* 0x000000006e6a7229 */ /* 0x001fe2000000006a */
[----:B------:R-:W5:Y:S06]  /*0690*/  LDG.E R138, desc[UR4][R152.64+0x134] ;  /* 0x00013404988a7981 */ /* 0x000f6c000c1e1900 */
[----:B------:R-:W0:Y:S01]  /*06a0*/  F2F.F64.F32 R108, R108 ;  /* 0x0000006c006c7310 */ /* 0x000e220000201800 */
[----:B------:R-:W-:-:S07]  /*06b0*/  DMUL R110, R142, UR6 ;  /* 0x000000068e6e7c28 */ /* 0x000fce0008000000 */
[----:B------:R-:W0:Y:S01]  /*06c0*/  F2F.F64.F32 R112, R112 ;  /* 0x0000007000707310 */ /* 0x000e220000201800 */
[----:B-1----:R-:W-:Y:S01]  /*06d0*/  DFMA R116, R46, R140, R116 ;  /* 0x0000008c2e74722b */ /* 0x002fe20000000074 */
[----:B------:R-:W-:Y:S01]  /*06e0*/  FMUL R98, R15, R15 ;  /* 0x0000000f0f627220 */ /* 0x000fe20000400000 */
[----:B------:R-:W-:Y:S01]  /*06f0*/  FMUL R102, R13, R13 ;  /* 0x0000000d0d667220 */ /* 0x000fe20000400000 */
[----:B------:R-:W5:Y:S04]  /*0700*/  LDG.E R140, desc[UR4][R152.64+0x140] ;  /* 0x00014004988c7981 */ /* 0x000f68000c1e1900 */
[----:B------:R-:W1:Y:S01]  /*0710*/  F2F.F64.F32 R118, R118 ;  /* 0x0000007600767310 */ /* 0x000e620000201800 */
[----:B0-----:R-:W-:Y:S01]  /*0720*/  DADD R108, R116, R108 ;  /* 0x00000000746c7229 */ /* 0x001fe2000000006c */
[----:B------:R-:W5:Y:S01]  /*0730*/  LDG.E R141, desc[UR4][R152.64+0x148] ;  /* 0x00014804988d7981 */ /* 0x000f62000c1e1900 */
[----:B------:R-:W-:-:S05]  /*0740*/  DFMA R112, R142, R110, R112 ;  /* 0x0000006e8e70722b */ /* 0x000fca0000000070 */
[----:B------:R-:W0:Y:S01]  /*0750*/  F2F.F64.F32 R146, R3 ;  /* 0x0000000300927310 */ /* 0x000e220000201800 */
[----:B------:R-:W-:-:S07]  /*0760*/  DADD R108, R106, R108 ;  /* 0x000000006a6c7229 */ /* 0x000fce000000006c */
[----:B------:R-:W0:Y:S01]  /*0770*/  F2F.F64.F32 R144, R2 ;  /* 0x0000000200907310 */ /* 0x000e220000201800 */
[----:B-1----:R-:W-:Y:S01]  /*0780*/  DADD R118, R112, R118 ;  /* 0x0000000070767229 */ /* 0x002fe20000000076 */
[----:B------:R-:W-:Y:S01]  /*0790*/  FMUL R143, R19, R19 ;  /* 0x00000013138f7220 */ /* 0x000fe20000400000 */
[----:B------:R-:W-:Y:S01]  /*07a0*/  FMUL R114, R16, R16 ;  /* 0x0000001010727220 */ /* 0x000fe20000400000 */
[----:B------:R-:W5:Y:S04]  /*07b0*/  LDG.E R142, desc[UR4][R152.64+0x14c] ;  /* 0x00014c04988e7981 */ /* 0x000f68000c1e1900 */
[----:B------:R-:W1:Y:S01]  /*07c0*/  F2F.F64.F32 R98, R98 ;  /* 0x0000006200627310 */ /* 0x000e620000201800 */
[----:B------:R-:W-:-:S07]  /*07d0*/  DADD R118, R108, R118 ;  /* 0x000000006c767229 */ /* 0x000fce0000000076 */
[----:B------:R-:W1:Y:S01]  /*07e0*/  F2F.F64.F32 R102, R102 ;  /* 0x0000006600667310 */ /* 0x000e620000201800 */
[----:B0-----:R-:W-:Y:S02]  /*07f0*/  DMUL R108, R146, UR6 ;  /* 0x00000006926c7c28 */ /* 0x001fe40008000000 */
[----:B------:R-:W-:-:S05]  /*0800*/  DMUL R110, R144, UR6 ;  /* 0x00000006906e7c28 */ /* 0x000fca0008000000 */
[----:B------:R0:W-:Y:S01]  /*0810*/  F2F.F64.F32 R106, R143 ;  /* 0x0000008f006a7310 */ /* 0x0001e20000201800 */
[----:B------:R-:W-:Y:S01]  /*0820*/  FMUL R148, R17, R17 ;  /* 0x0000001111947220 */ /* 0x000fe20000400000 */
[----:B0-----:R-:W5:Y:S06]  /*0830*/  LDG.E R143, desc[UR4][R152.64+0x154] ;  /* 0x00015404988f7981 */ /* 0x001f6c000c1e1900 */
[----:B------:R-:W0:Y:S01]  /*0840*/  F2F.F64.F32 R114, R114 ;  /* 0x0000007200727310 */ /* 0x000e220000201800 */
[----:B-1----:R-:W-:-:S07]  /*0850*/  DFMA R98, R146, R108, R98 ;  /* 0x0000006c9262722b */ /* 0x002fce0000000062 */
[----:B------:R-:W1:Y:S01]  /*0860*/  F2F.F64.F32 R104, R4 ;  /* 0x0000000400687310 */ /* 0x000e620000201800 */
[----:B------:R-:W-:Y:S01]  /*0870*/  DFMA R102, R144, R110, R102 ;  /* 0x0000006e9066722b */ /* 0x000fe20000000066 */
[----:B------:R-:W-:Y:S01]  /*0880*/  FMUL R100, R18, R18 ;  /* 0x0000001212647220 */ /* 0x000fe20000400000 */
[----:B------:R-:W5:Y:S05]  /*0890*/  LDG.E R144, desc[UR4][R152.64+0x158] ;  /* 0x0001580498907981 */ /* 0x000f6a000c1e1900 */
[----:B------:R-:W1:Y:S01]  /*08a0*/  F2F.F64.F32 R148, R148 ;  /* 0x0000009400947310 */ /* 0x000e620000201800 */
[----:B0-----:R-:W-:Y:S01]  /*08b0*/  DADD R114, R98, R114 ;  /* 0x0000000062727229 */ /* 0x001fe20000000072 */
[----:B------:R-:W5:Y:S04]  /*08c0*/  LDG.E R145, desc[UR4][R152.64+0x160] ;  /* 0x0001600498917981 */ /* 0x000f68000c1e1900 */
[----:B------:R-:W5:Y:S01]  /*08d0*/  LDG.E R146, desc[UR4][R152.64+0x164] ;  /* 0x0001640498927981 */ /* 0x000f62000c1e1900 */
[C---:B-1----:R-:W-:Y:S01]  /*08e0*/  DMUL R98, R104.reuse, UR6 ;  /* 0x0000000668627c28 */ /* 0x042fe20008000000 */
[----:B------:R-:W0:Y:S02]  /*08f0*/  F2F.F64.F32 R116, R100 ;  /* 0x0000006400747310 */ /* 0x000e240000201800 */
[----:B------:R-:W5:Y:S05]  /*0900*/  LDG.E R147, desc[UR4][R152.64+0x16c] ;  /* 0x00016c0498937981 */ /* 0x000f6a000c1e1900 */
[----:B------:R-:W-:Y:S01]  /*0910*/  DFMA R148, R104, R98, R148 ;  /* 0x000000626894722b */ /* 0x000fe20000000094 */
[----:B------:R-:W-:Y:S01]  /*0920*/  FMUL R96, R14, R14 ;  /* 0x0000000e0e607220 */ /* 0x000fe20000400000 */
[----:B------:R-:W-:-:S06]  /*0930*/  FMUL R150, R20, R20 ;  /* 0x0000001414967220 */ /* 0x000fcc0000400000 */
[----:B0-----:R-:W-:Y:S02]  /*0940*/  DADD R116, R148, R116 ;  /* 0x0000000094747229 */ /* 0x001fe40000000074 */
[----:B------:R-:W5:Y:S04]  /*0950*/  LDG.E R148, desc[UR4][R152.64+0x170] ;  /* 0x0001700498947981 */ /* 0x000f68000c1e1900 */
[----:B------:R-:W5:Y:S01]  /*0960*/  LDG.E R149, desc[UR4][R152.64+0x178] ;  /* 0x0001780498957981 */ /* 0x000f62000c1e1900 */
[----:B------:R0:W-:Y:S08]  /*0970*/  F2F.F64.F32 R112, R150 ;  /* 0x0000009600707310 */ /* 0x0001f00000201800 */
[----:B------:R-:W1:Y:S01]  /*0980*/  F2F.F64.F32 R96, R96 ;  /* 0x0000006000607310 */ /* 0x000e620000201800 */
[----:B0-----:R0:W5:Y:S07]  /*0990*/  LDG.E R150, desc[UR4][R152.64+0x17c] ;  /* 0x00017c0498967981 */ /* 0x00116e000c1e1900 */
[----:B------:R-:W0:Y:S01]  /*09a0*/  F2F.F64.F32 R122, R5 ;  /* 0x00000005007a7310 */ /* 0x000e220000201800 */
[----:B-1----:R-:W-:-:S07]  /*09b0*/  DADD R96, R102, R96 ;  /* 0x0000000066607229 */ /* 0x002fce0000000060 */
[----:B------:R-:W1:Y:S01]  /*09c0*/  F2F.F64.F32 R120, R6 ;  /* 0x0000000600787310 */ /* 0x000e620000201800 */
[----:B------:R-:W-:Y:S01]  /*09d0*/  FMUL R110, R21, R21 ;  /* 0x00000015156e7220 */ /* 0x000fe20000400000 */
[----:B------:R-:W-:-:S06]  /*09e0*/  DADD R96, R118, R96 ;  /* 0x0000000076607229 */ /* 0x000fcc0000000060 */
[----:B------:R-:W1:Y:S01]  /*09f0*/  F2F.F64.F32 R110, R110 ;  /* 0x0000006e006e7310 */ /* 0x000e620000201800 */
[----:B0-----:R-:W-:Y:S02]  /*0a00*/  DMUL R104, R122, UR6 ;  /* 0x000000067a687c28 */ /* 0x001fe40008000000 */
[----:B------:R-:W-:Y:S01]  /*0a10*/  DADD R114, R96, R114 ;  /* 0x0000000060727229 */ /* 0x000fe20000000072 */
[----:B------:R-:W-:-:S05]  /*0a20*/  FMUL R100, R22, R22 ;  /* 0x0000001616647220 */ /* 0x000fca0000400000 */
[----:B------:R-:W-:Y:S01]  /*0a30*/  DFMA R106, R122, R104, R106 ;  /* 0x000000687a6a722b */ /* 0x000fe2000000006a */
[----:B------:R-:W-:Y:S01]  /*0a40*/  F2F.F64.F32 R48, R48 ;  /* 0x0000003000307310 */ /* 0x000fe20000201800 */
[----:B------:R-:W-:Y:S02]  /*0a50*/  DADD R116, R114, R116 ;  /* 0x0000000072747229 */ /* 0x000fe40000000074 */
[----:B-1----:R-:W-:-:S05]  /*0a60*/  DMUL R114, R120, UR6 ;  /* 0x0000000678727c28 */ /* 0x002fca0008000000 */
[----:B------:R0:W1:Y:S01]  /*0a70*/  F2F.F64.F32 R102, R100 ;  /* 0x0000006400667310 */ /* 0x0000620000201800 */
[----:B------:R-:W-:Y:S01]  /*0a80*/  FMUL R108, R23, R23 ;  /* 0x00000017176c7220 */ /* 0x000fe20000400000 */
[----:B------:R-:W-:Y:S01]  /*0a90*/  DADD R112, R106, R112 ;  /* 0x000000006a707229 */ /* 0x000fe20000000070 */
[----:B------:R-:W-:Y:S01]  /*0aa0*/  FMUL R118, R24, R24 ;  /* 0x0000001818767220 */ /* 0x000fe20000400000 */
[----:B------:R-:W-:-:S04]  /*0ab0*/  DFMA R110, R120, R114, R110 ;  /* 0x00000072786e722b */ /* 0x000fc8000000006e */
[----:B------:R-:W-:Y:S01]  /*0ac0*/  F2F.F64.F32 R50, R50 ;  /* 0x0000003200327310 */ /* 0x000fe20000201800 */
[----:B0-----:R-:W-:Y:S01]  /*0ad0*/  FMUL R100, R25, R25 ;  /* 0x0000001919647220 */ /* 0x001fe20000400000 */
[----:B------:R-:W-:-:S06]  /*0ae0*/  DADD R112, R116, R112 ;  /* 0x0000000074707229 */ /* 0x000fcc0000000070 */
[----:B------:R-:W0:Y:S01]  /*0af0*/  F2F.F64.F32 R108, R108 ;  /* 0x0000006c006c7310 */ /* 0x000e220000201800 */
[----:B-1----:R-:W-:Y:S02]  /*0b00*/  DADD R102, R110, R102 ;  /* 0x000000006e667229 */ /* 0x002fe40000000066 */
[----:B------:R-:W-:Y:S01]  /*0b10*/  DMUL R110, R48, UR6 ;  /* 0x00000006306e7c28 */ /* 0x000fe20008000000 */
[----:B------:R-:W-:-:S04]  /*0b20*/  FMUL R96, R26, R26 ;  /* 0x0000001a1a607220 */ /* 0x000fc80000400000 */
[----:B------:R-:W1:Y:S01]  /*0b30*/  F2F.F64.F32 R118, R118 ;  /* 0x0000007600767310 */ /* 0x000e620000201800 */
[----:B------:R-:W-:-:S07]  /*0b40*/  DADD R102, R112, R102 ;  /* 0x0000000070667229 */ /* 0x000fce0000000066 */
[----:B------:R-:W1:Y:S01]  /*0b50*/  F2F.F64.F32 R98, R100 ;  /* 0x0000006400627310 */ /* 0x000e620000201800 */
[----:B0-----:R-:W-:Y:S02]  /*0b60*/  DFMA R108, R48, R110, R108 ;  /* 0x0000006e306c722b */ /* 0x001fe4000000006c */
[----:B------:R-:W-:-:S05]  /*0b70*/  DMUL R112, R50, UR6 ;  /* 0x0000000632707c28 */ /* 0x000fca0008000000 */
[----:B------:R-:W0:Y:S01]  /*0b80*/  F2F.F64.F32 R96, R96 ;  /* 0x0000006000607310 */ /* 0x000e220000201800 */
[----:B------:R-:W-:Y:S01]  /*0b90*/  FMUL R151, R27, R27 ;  /* 0x0000001b1b977220 */ /* 0x000fe20000400000 */
[----:B-1----:R-:W-:-:S06]  /*0ba0*/  DADD R118, R108, R118 ;  /* 0x000000006c767229 */ /* 0x002fcc0000000076 */
[----:B------:R-:W1:Y:S01]  /*0bb0*/  F2F.F64.F32 R52, R52 ;  /* 0x0000003400347310 */ /* 0x000e620000201800 */
[----:B------:R-:W-:Y:S01]  /*0bc0*/  DFMA R98, R50, R112, R98 ;  /* 0x000000703262722b */ /* 0x000fe20000000062 */
[----:B------:R-:W-:Y:S01]  /*0bd0*/  FMUL R122, R28, R28 ;  /* 0x0000001c1c7a7220 */ /* 0x000fe20000400000 */
[----:B------:R-:W-:-:S05]  /*0be0*/  FMUL R100, R29, R29 ;  /* 0x0000001d1d647220 */ /* 0x000fca0000400000 */
[----:B------:R-:W-:Y:S01]  /*0bf0*/  F2F.F64.F32 R54, R54 ;  /* 0x0000003600367310 */ /* 0x000fe20000201800 */
[----:B------:R-:W-:-:S07]  /*0c00*/  DADD R118, R102, R118 ;  /* 0x0000000066767229 */ /* 0x000fce0000000076 */
[----:B------:R-:W2:Y:S01]  /*0c10*/  F2F.F64.F32 R104, R151 ;  /* 0x0000009700687310 */ /* 0x000ea20000201800 */
[----:B0-----:R-:W-:Y:S02]  /*0c20*/  DADD R96, R98, R96 ;  /* 0x0000000062607229 */ /* 0x001fe40000000060 */
[----:B-1----:R-:W-:Y:S01]  /*0c30*/  DMUL R98, R52, UR6 ;  /* 0x0000000634627c28 */ /* 0x002fe20008000000 */
[----:B------:R-:W-:-:S04]  /*0c40*/  FMUL R154, R30, R30 ;  /* 0x0000001e1e9a7220 */ /* 0x000fc80000400000 */
[----:B------:R-:W0:Y:S01]  /*0c50*/  F2F.F64.F32 R122, R122 ;  /* 0x0000007a007a7310 */ /* 0x000e220000201800 */
[----:B------:R-:W-:-:S07]  /*0c60*/  DADD R96, R118, R96 ;  /* 0x0000000076607229 */ /* 0x000fce0000000060 */
[----:B------:R-:W1:Y:S01]  /*0c70*/  F2F.F64.F32 R106, R100 ;  /* 0x00000064006a7310 */ /* 0x000e620000201800 */
[----:B--2---:R-:W-:Y:S02]  /*0c80*/  DFMA R104, R52, R98, R104 ;  /* 0x000000623468722b */ /* 0x004fe40000000068 */
[----:B------:R-:W-:-:S05]  /*0c90*/  DMUL R118, R54, UR6 ;  /* 0x0000000636767c28 */ /* 0x000fca0008000000 */
[----:B------:R-:W2:Y:S01]  /*0ca0*/  F2F.F64.F32 R114, R154 ;  /* 0x0000009a00727310 */ /* 0x000ea20000201800 */
[----:B0-----:R-:W-:Y:S02]  /*0cb0*/  DADD R122, R104, R122 ;  /* 0x00000000687a7229 */ /* 0x001fe4000000007a */
[----:B-1----:R-:W-:-:S05]  /*0cc0*/  DFMA R106, R54, R118, R106 ;  /* 0x00000076366a722b */ /* 0x002fca000000006a */
[----:B------:R-:W0:Y:S01]  /*0cd0*/  F2F.F64.F32 R58, R58 ;  /* 0x0000003a003a7310 */ /* 0x000e220000201800 */
[----:B------:R-:W-:Y:S01]  /*0ce0*/  FMUL R120, R31, R31 ;  /* 0x0000001f1f787220 */ /* 0x000fe20000400000 */
[----:B------:R-:W-:Y:S01]  /*0cf0*/  FMUL R100, R33, R33 ;  /* 0x0000002121647220 */ /* 0x000fe20000400000 */
[----:B------:R-:W-:-:S05]  /*0d00*/  DADD R122, R96, R122 ;  /* 0x00000000607a7229 */ /* 0x000fca000000007a */
[----:B------:R-:W1:Y:S01]  /*0d10*/  F2F.F64.F32 R56, R56 ;  /* 0x0000003800387310 */ /* 0x000e620000201800 */
[----:B--2---:R-:W-:Y:S01]  /*0d20*/  DADD R114, R106, R114 ;  /* 0x000000006a727229 */ /* 0x004fe20000000072 */
[----:B------:R-:W-:Y:S01]  /*0d30*/  FMUL R116, R32, R32 ;  /* 0x0000002020747220 */ /* 0x000fe20000400000 */
[----:B------:R-:W-:-:S05]  /*0d40*/  FMUL R151, R34, R34 ;  /* 0x0000002222977220 */ /* 0x000fca0000400000 */
[----:B------:R-:W2:Y:S01]  /*0d50*/  F2F.F64.F32 R110, R100 ;  /* 0x00000064006e7310 */ /* 0x000ea20000201800 */
[----:B------:R-:W-:Y:S02]  /*0d60*/  DADD R114, R122, R114 ;  /* 0x000000007a727229 */ /* 0x000fe40000000072 */
[----:B0-----:R-:W-:-:S05]  /*0d70*/  DMUL R122, R58, UR6 ;  /* 0x000000063a7a7c28 */ /* 0x001fca0008000000 */
[----:B------:R-:W0:Y:S01]  /*0d80*/  F2F.F64.F32 R120, R120 ;  /* 0x0000007800787310 */ /* 0x000e220000201800 */
[----:B-1----:R-:W-:Y:S01]  /*0d90*/  DMUL R106, R56, UR6 ;  /* 0x00000006386a7c28 */ /* 0x002fe20008000000 */
[----:B------:R-:W-:-:S06]  /*0da0*/  FMUL R152, R35, R35 ;  /* 0x0000002323987220 */ /* 0x000fcc0000400000 */
[----:B------:R-:W1:Y:S01]  /*0db0*/  F2F.F64.F32 R108, R151 ;  /* 0x00000097006c7310 */ /* 0x000e620000201800 */
[----:B--2---:R-:W-:-:S07]  /*0dc0*/  DFMA R110, R58, R122, R110 ;  /* 0x0000007a3a6e722b */ /* 0x004fce000000006e */
[----:B------:R-:W2:Y:S01]  /*0dd0*/  F2F.F64.F32 R60, R60 ;  /* 0x0000003c003c7310 */ /* 0x000ea20000201800 */
[----:B0-----:R-:W-:-:S07]  /*0de0*/  DFMA R120, R56, R106, R120 ;  /* 0x0000006a3878722b */ /* 0x001fce0000000078 */
[----:B------:R-:W0:Y:S01]  /*0df0*/  F2F.F64.F32 R116, R116 ;  /* 0x0000007400747310 */ /* 0x000e220000201800 */
[----:B------:R-:W-:Y:S01]  /*0e00*/  FMUL R112, R36, R36 ;  /* 0x0000002424707220 */ /* 0x000fe20000400000 */
[----:B------:R-:W-:-:S06]  /*0e10*/  FMUL R100, R37, R37 ;  /* 0x0000002525647220 */ /* 0x000fcc0000400000 */
[----:B------:R-:W3:Y:S01]  /*0e20*/  F2F.F64.F32 R102, R152 ;  /* 0x0000009800667310 */ /* 0x000ee20000201800 */
[----:B-1----:R-:W-:-:S07]  /*0e30*/  DADD R108, R110, R108 ;  /* 0x000000006e6c7229 */ /* 0x002fce000000006c */
[----:B------:R-:W1:Y:S01]  /*0e40*/  F2F.F64.F32 R62, R62 ;  /* 0x0000003e003e7310 */ /* 0x000e620000201800 */
[----:B--2---:R-:W-:Y:S02]  /*0e50*/  DMUL R110, R60, UR6 ;  /* 0x000000063c6e7c28 */ /* 0x004fe40008000000 */
[----:B0-----:R-:W-:Y:S01]  /*0e60*/  DADD R116, R120, R116 ;  /* 0x0000000078747229 */ /* 0x001fe20000000074 */
[----:B------:R-:W-:-:S04]  /*0e70*/  FMUL R151, R38, R38 ;  /* 0x0000002626977220 */ /* 0x000fc80000400000 */
[----:B------:R-:W0:Y:S01]  /*0e80*/  F2F.F64.F32 R112, R112 ;  /* 0x0000007000707310 */ /* 0x000e220000201800 */
[----:B---3--:R-:W-:-:S07]  /*0e90*/  DFMA R102, R60, R110, R102 ;  /* 0x0000006e3c66722b */ /* 0x008fce0000000066 */
[----:B------:R-:W2:Y:S01]  /*0ea0*/  F2F.F64.F32 R98, R100 ;  /* 0x0000006400627310 */ /* 0x000ea20000201800 */
[----:B------:R-:W-:Y:S02]  /*0eb0*/  DADD R116, R114, R116 ;  /* 0x0000000072747229 */ /* 0x000fe40000000074 */
[----:B-1----:R-:W-:-:S05]  /*0ec0*/  DMUL R110, R62, UR6 ;  /* 0x000000063e6e7c28 */ /* 0x002fca0008000000 */
[----:B------:R-:W1:Y:S01]  /*0ed0*/  F2F.F64.F32 R104, R151 ;  /* 0x0000009700687310 */ /* 0x000e620000201800 */
[----:B------:R-:W-:Y:S01]  /*0ee0*/  FMUL R152, R39, R39 ;  /* 0x0000002727987220 */ /* 0x000fe20000400000 */
[----:B------:R-:W-:-:S06]  /*0ef0*/  DADD R108, R116, R108 ;  /* 0x00000000746c7229 */ /* 0x000fcc000000006c */
[----:B------:R-:W3:Y:S01]  /*0f00*/  F2F.F64.F32 R64, R64 ;  /* 0x0000004000407310 */ /* 0x000ee20000201800 */
[----:B0-----:R-:W-:Y:S02]  /*0f10*/  DADD R112, R102, R112 ;  /* 0x0000000066707229 */ /* 0x001fe40000000070 */
[----:B--2---:R-:W-:Y:S01]  /*0f20*/  DFMA R98, R62, R110, R98 ;  /* 0x0000006e3e62722b */ /* 0x004fe20000000062 */
[----:B------:R-:W-:-:S04]  /*0f30*/  FMUL R118, R40, R40 ;  /* 0x0000002828767220 */ /* 0x000fc80000400000 */
[----:B------:R-:W-:Y:S01]  /*0f40*/  F2F.F64.F32 R66, R66 ;  /* 0x0000004200427310 */ /* 0x000fe20000201800 */
[----:B------:R-:W-:Y:S01]  /*0f50*/  FMUL R100, R41, R41 ;  /* 0x0000002929647220 */ /* 0x000fe20000400000 */
[----:B------:R-:W-:-:S06]  /*0f60*/  DADD R112, R108, R112 ;  /* 0x000000006c707229 */ /* 0x000fcc0000000070 */
[----:B------:R-:W0:Y:S01]  /*0f70*/  F2F.F64.F32 R96, R152 ;  /* 0x0000009800607310 */ /* 0x000e220000201800 */
[----:B-1----:R-:W-:Y:S02]  /*0f80*/  DADD R104, R98, R104 ;  /* 0x0000000062687229 */ /* 0x002fe40000000068 */
[----:B---3--:R-:W-:Y:S01]  /*0f90*/  DMUL R98, R64, UR6 ;  /* 0x0000000640627c28 */ /* 0x008fe20008000000 */
[----:B------:R-:W-:-:S04]  /*0fa0*/  FMUL R151, R42, R42 ;  /* 0x0000002a2a977220 */ /* 0x000fc80000400000 */
[----:B------:R-:W1:Y:S01]  /*0fb0*/  F2F.F64.F32 R118, R118 ;  /* 0x0000007600767310 */ /* 0x000e620000201800 */
[----:B------:R-:W-:-:S07]  /*0fc0*/  DADD R104, R112, R104 ;  /* 0x0000000070687229 */ /* 0x000fce0000000068 */
[----:B------:R-:W2:Y:S01]  /*0fd0*/  F2F.F64.F32 R106, R100 ;  /* 0x00000064006a7310 */ /* 0x000ea20000201800 */
[----:B0-----:R-:W-:Y:S02]  /*0fe0*/  DFMA R96, R64, R98, R96 ;  /* 0x000000624060722b */ /* 0x001fe40000000060 */
[----:B------:R-:W-:-:S05]  /*0ff0*/  DMUL R112, R66, UR6 ;  /* 0x0000000642707c28 */ /* 0x000fca0008000000 */
[----:B------:R-:W0:Y:S01]  /*1000*/  F2F.F64.F32 R120, R151 ;  /* 0x0000009700787310 */ /* 0x000e220000201800 */
[----:B------:R-:W-:Y:S01]  /*1010*/  FMUL R152, R43, R43 ;  /* 0x0000002b2b987220 */ /* 0x000fe20000400000 */
[----:B-1----:R-:W-:-:S06]  /*1020*/  DADD R118, R96, R118 ;  /* 0x0000000060767229 */ /* 0x002fcc0000000076 */
[----:B------:R-:W1:Y:S01]  /*1030*/  F2F.F64.F32 R68, R68 ;  /* 0x0000004400447310 */ /* 0x000e620000201800 */
[----:B--2---:R-:W-:Y:S01]  /*1040*/  DFMA R106, R66, R112, R106 ;  /* 0x00000070426a722b */ /* 0x004fe2000000006a */
[----:B------:R-:W-:Y:S01]  /*1050*/  FMUL R116, R125, R125 ;  /* 0x0000007d7d747220 */ /* 0x000fe20000400000 */
[----:B------:R-:W-:-:S05]  /*1060*/  FMUL R122, R124, R124 ;  /* 0x0000007c7c7a7220 */ /* 0x000fca0000400000 */
[----:B------:R-:W2:Y:S01]  /*1070*/  F2F.F64.F32 R70, R70 ;  /* 0x0000004600467310 */ /* 0x000ea20000201800 */
[----:B------:R-:W-:Y:S02]  /*1080*/  DADD R118, R104, R118 ;  /* 0x0000000068767229 */ /* 0x000fe40000000076 */
[----:B0-----:R-:W-:-:S05]  /*1090*/  DADD R120, R106, R120 ;  /* 0x000000006a787229 */ /* 0x001fca0000000078 */
[----:B------:R-:W0:Y:S01]  /*10a0*/  F2F.F64.F32 R114, R152 ;  /* 0x0000009800727310 */ /* 0x000e220000201800 */
[----:B-1----:R-:W-:Y:S01]  /*10b0*/  DMUL R112, R68, UR6 ;  /* 0x0000000644707c28 */ /* 0x002fe20008000000 */
[----:B------:R-:W-:-:S06]  /*10c0*/  FMUL R110, R127, R127 ;  /* 0x0000007f7f6e7220 */ /* 0x000fcc0000400000 */
[----:B------:R-:W1:Y:S01]  /*10d0*/  F2F.F64.F32 R116, R116 ;  /* 0x0000007400747310 */ /* 0x000e620000201800 */
[----:B------:R-:W-:Y:S01]  /*10e0*/  FMUL R100, R126, R126 ;  /* 0x0000007e7e647220 */ /* 0x000fe20000400000 */
[----:B------:R-:W-:-:S06]  /*10f0*/  DADD R120, R118, R120 ;  /* 0x0000000076787229 */ /* 0x000fcc0000000078 */
[----:B------:R-:W3:Y:S01]  /*1100*/  F2F.F64.F32 R72, R72 ;  /* 0x0000004800487310 */ /* 0x000ee20000201800 */
[----:B--2---:R-:W-:-:S07]  /*1110*/  DMUL R118, R70, UR6 ;  /* 0x0000000646767c28 */ /* 0x004fce0008000000 */
[----:B------:R-:W2:Y:S01]  /*1120*/  F2F.F64.F32 R122, R122 ;  /* 0x0000007a007a7310 */ /* 0x000ea20000201800 */
[----:B0-----:R-:W-:Y:S01]  /*1130*/  DFMA R114, R68, R112, R114 ;  /* 0x000000704472722b */ /* 0x001fe20000000072 */
[----:B------:R-:W-:Y:S01]  /*1140*/  FMUL R108, R128, R128 ;  /* 0x00000080806c7220 */ /* 0x000fe20000400000 */
[----:B------:R-:W-:-:S05]  /*1150*/  FMUL R151, R129, R129 ;  /* 0x0000008181977220 */ /* 0x000fca0000400000 */
[----:B------:R-:W0:Y:S01]  /*1160*/  F2F.F64.F32 R110, R110 ;  /* 0x0000006e006e7310 */ /* 0x000e220000201800 */
[----:B-1----:R-:W-:-:S07]  /*1170*/  DFMA R116, R70, R118, R116 ;  /* 0x000000764674722b */ /* 0x002fce0000000074 */
[----:B------:R-:W-:Y:S01]  /*1180*/  F2F.F64.F32 R74, R74 ;  /* 0x0000004a004a7310 */ /* 0x000fe20000201800 */
[----:B---3--:R-:W-:-:S07]  /*1190*/  DMUL R118, R72, UR6 ;  /* 0x0000000648767c28 */ /* 0x008fce0008000000 */
[----:B------:R1:W3:Y:S01]  /*11a0*/  F2F.F64.F32 R102, R100 ;  /* 0x0000006400667310 */ /* 0x0002e20000201800 */
[----:B--2---:R-:W-:-:S07]  /*11b0*/  DADD R122, R114, R122 ;  /* 0x00000000727a7229 */ /* 0x004fce000000007a */
[----:B------:R-:W2:Y:S01]  /*11c0*/  F2F.F64.F32 R108, R108 ;  /* 0x0000006c006c7310 */ /* 0x000ea20000201800 */
[----:B-1----:R-:W-:Y:S01]  /*11d0*/  FMUL R100, R130, R130 ;  /* 0x0000008282647220 */ /* 0x002fe20000400000 */
[----:B0-----:R-:W-:-:S06]  /*11e0*/  DFMA R110, R72, R118, R110 ;  /* 0x00000076486e722b */ /* 0x001fcc000000006e */
[----:B------:R0:W1:Y:S01]  /*11f0*/  F2F.F64.F32 R98, R151 ;  /* 0x0000009700627310 */ /* 0x0000620000201800 */
[----:B------:R-:W-:Y:S01]  /*1200*/  FMUL R152, R131, R131 ;  /* 0x0000008383987220 */ /* 0x000fe20000400000 */
[----:B------:R-:W-:Y:S02]  /*1210*/  DADD R120, R120, R122 ;  /* 0x0000000078787229 */ /* 0x000fe4000000007a */
[----:B---3--:R-:W-:-:S04]  /*1220*/  DADD R102, R116, R102 ;  /* 0x0000000074667229 */ /* 0x008fc80000000066 */
[----:B------:R-:W3:Y:S01]  /*1230*/  F2F.F64.F32 R76, R76 ;  /* 0x0000004c004c7310 */ /* 0x000ee20000201800 */
[----:B------:R-:W-:Y:S01]  /*1240*/  DMUL R118, R74, UR6 ;  /* 0x000000064a767c28 */ /* 0x000fe20008000000 */
[----:B------:R-:W-:-:S06]  /*1250*/  FMUL R106, R132, R132 ;  /* 0x00000084846a7220 */ /* 0x000fcc0000400000 */
[----:B------:R-:W4:Y:S01]  /*1260*/  F2F.F64.F32 R96, R100 ;  /* 0x0000006400607310 */ /* 0x000f220000201800 */
[----:B------:R-:W-:Y:S01]  /*1270*/  DADD R102, R120, R102 ;  /* 0x0000000078667229 */ /* 0x000fe20000000066 */
[----:B0-----:R-:W-:Y:S01]  /*1280*/  FMUL R151, R133, R133 ;  /* 0x0000008585977220 */ /* 0x001fe20000400000 */
[----:B--2---:R-:W-:-:S05]  /*1290*/  DADD R110, R110, R108 ;  /* 0x000000006e6e7229 */ /* 0x004fca000000006c */
[----:B------:R0:W2:Y:S01]  /*12a0*/  F2F.F64.F32 R104, R152 ;  /* 0x0000009800687310 */ /* 0x0000a20000201800 */
[----:B-1----:R-:W-:-:S07]  /*12b0*/  DFMA R118, R74, R118, R98 ;  /* 0x000000764a76722b */ /* 0x002fce0000000062 */
[----:B------:R-:W1:Y:S01]  /*12c0*/  F2F.F64.F32 R78, R78 ;  /* 0x0000004e004e7310 */ /* 0x000e620000201800 */
[----:B---3--:R-:W-:Y:S01]  /*12d0*/  DMUL R98, R76, UR6 ;  /* 0x000000064c627c28 */ /* 0x008fe20008000000 */
[----:B0-----:R-:W-:-:S06]  /*12e0*/  FMUL R152, R135, R135 ;  /* 0x0000008787987220 */ /* 0x001fcc0000400000 */
[----:B------:R-:W0:Y:S01]  /*12f0*/  F2F.F64.F32 R80, R80 ;  /* 0x0000005000507310 */ /* 0x000e220000201800 */
[----:B------:R-:W-:Y:S01]  /*1300*/  DADD R110, R102, R110 ;  /* 0x00000000666e7229 */ /* 0x000fe2000000006e */
[----:B------:R-:W-:Y:S01]  /*1310*/  FMUL R100, R134, R134 ;  /* 0x0000008686647220 */ /* 0x000fe20000400000 */
[----:B----4-:R-:W-:-:S05]  /*1320*/  DADD R96, R118, R96 ;  /* 0x0000000076607229 */ /* 0x010fca0000000060 */
[----:B------:R-:W3:Y:S01]  /*1330*/  F2F.F64.F32 R106, R106 ;  /* 0x0000006a006a7310 */ /* 0x000ee20000201800 */
[----:B--2---:R-:W-:-:S07]  /*1340*/  DFMA R118, R76, R98, R104 ;  /* 0x000000624c76722b */ /* 0x004fce0000000068 */
[----:B------:R-:W2:Y:S01]  /*1350*/  F2F.F64.F32 R112, R151 ;  /* 0x0000009700707310 */ /* 0x000ea20000201800 */
[----:B-1----:R-:W-:Y:S01]  /*1360*/  DMUL R104, R78, UR6 ;  /* 0x000000064e687c28 */ /* 0x002fe20008000000 */
[----:B------:R-:W-:-:S06]  /*1370*/  FMUL R116, R136, R136 ;  /* 0x0000008888747220 */ /* 0x000fcc0000400000 */
[----:B------:R-:W1:Y:S01]  /*1380*/  F2F.F64.F32 R122, R152 ;  /* 0x00000098007a7310 */ /* 0x000e620000201800 */
[----:B------:R-:W-:-:S07]  /*1390*/  DADD R96, R110, R96 ;  /* 0x000000006e607229 */ /* 0x000fce0000000060 */
[----:B------:R-:W4:Y:S01]  /*13a0*/  F2F.F64.F32 R82, R82 ;  /* 0x0000005200527310 */ /* 0x000f220000201800 */
[----:B0-----:R-:W-:-:S07]  /*13b0*/  DMUL R110, R80, UR6 ;  /* 0x00000006506e7c28 */ /* 0x001fce0008000000 */
[----:B------:R0:W4:Y:S01]  /*13c0*/  F2F.F64.F32 R114, R100 ;  /* 0x0000006400727310 */ /* 0x0001220000201800 */
[----:B---3--:R-:W-:Y:S02]  /*13d0*/  DADD R106, R118, R106 ;  /* 0x00000000766a7229 */ /* 0x008fe4000000006a */
[----:B--2---:R-:W-:Y:S01]  /*13e0*/  DFMA R112, R78, R104, R112 ;  /* 0x000000684e70722b */ /* 0x004fe20000000070 */
[----:B0-----:R-:W-:-:S04]  /*13f0*/  FMUL R100, R137, R137 ;  /* 0x0000008989647220 */ /* 0x001fc80000400000 */
[----:B------:R-:W-:Y:S01]  /*1400*/  F2F.F64.F32 R84, R84 ;  /* 0x0000005400547310 */ /* 0x000fe20000201800 */
[----:B-----5:R-:W-:Y:S01]  /*1410*/  FMUL R98, R139, R139 ;  /* 0x0000008b8b627220 */ /* 0x020fe20000400000 */
[----:B------:R-:W-:-:S06]  /*1420*/  FMUL R120, R138, R138 ;  /* 0x0000008a8a787220 */ /* 0x000fcc0000400000 */
[----:B------:R0:W2:Y:S01]  /*1430*/  F2F.F64.F32 R108, R100 ;  /* 0x00000064006c7310 */ /* 0x0000a20000201800 */
[----:B-1----:R-:W-:Y:S02]  /*1440*/  DFMA R122, R80, R110, R122 ;  /* 0x0000006e507a722b */ /* 0x002fe4000000007a */
[----:B----4-:R-:W-:-:S05]  /*1450*/  DMUL R110, R82, UR6 ;  /* 0x00000006526e7c28 */ /* 0x010fca0008000000 */
[----:B------:R-:W1:Y:S01]  /*1460*/  F2F.F64.F32 R116, R116 ;  /* 0x0000007400747310 */ /* 0x000e620000201800 */
[----:B------:R-:W-:Y:S02]  /*1470*/  DADD R96, R96, R106 ;  /* 0x0000000060607229 */ /* 0x000fe4000000006a */
[----:B------:R-:W-:-:S05]  /*1480*/  DADD R112, R112, R114 ;  /* 0x0000000070707229 */ /* 0x000fca0000000072 */
[----:B------:R-:W3:Y:S01]  /*1490*/  F2F.F64.F32 R102, R120 ;  /* 0x0000007800667310 */ /* 0x000ee20000201800 */
[----:B0-----:R-:W-:Y:S01]  /*14a0*/  FMUL R100, R140, R140 ;  /* 0x0000008c8c647220 */ /* 0x001fe20000400000 */
[----:B------:R-:W-:-:S06]  /*14b0*/  FMUL R118, R141, R141 ;  /* 0x0000008d8d767220 */ /* 0x000fcc0000400000 */
[----:B------:R-:W0:Y:S01]  /*14c0*/  F2F.F64.F32 R98, R98 ;  /* 0x0000006200627310 */ /* 0x000e220000201800 */
[----:B--2---:R-:W-:-:S07]  /*14d0*/  DFMA R114, R82, R110, R108 ;  /* 0x0000006e5272722b */ /* 0x004fce000000006c */
[----:B------:R-:W2:Y:S01]  /*14e0*/  F2F.F64.F32 R86, R86 ;  /* 0x0000005600567310 */ /* 0x000ea20000201800 */
[----:B------:R-:W-:Y:S02]  /*14f0*/  DMUL R110, R84, UR6 ;  /* 0x00000006546e7c28 */ /* 0x000fe40008000000 */
[----:B------:R-:W-:Y:S02]  /*1500*/  DADD R112, R96, R112 ;  /* 0x0000000060707229 */ /* 0x000fe40000000070 */
[----:B-1----:R-:W-:-:S03]  /*1510*/  DADD R116, R122, R116 ;  /* 0x000000007a747229 */ /* 0x002fc60000000074 */
[----:B------:R1:W4:Y:S01]  /*1520*/  F2F.F64.F32 R104, R100 ;  /* 0x0000006400687310 */ /* 0x0003220000201800 */
[----:B------:R-:W-:Y:S01]  /*1530*/  FMUL R108, R143, R143 ;  /* 0x0000008f8f6c7220 */ /* 0x000fe20000400000 */
[----:B------:R-:W-:Y:S01]  /*1540*/  FMUL R119, R142, R142 ;  /* 0x0000008e8e777220 */ /* 0x000fe20000400000 */
[----:B---3--:R-:W-:-:S05]  /*1550*/  DADD R102, R114, R102 ;  /* 0x0000000072667229 */ /* 0x008fca0000000066 */
[----:B------:R-:W3:Y:S01]  /*1560*/  F2F.F64.F32 R106, R118 ;  /* 0x00000076006a7310 */ /* 0x000ee20000201800 */
[----:B0-----:R-:W-:-:S07]  /*1570*/  DFMA R114, R84, R110, R98 ;  /* 0x0000006e5472722b */ /* 0x001fce0000000062 */
[----:B------:R-:W0:Y:S01]  /*1580*/  F2F.F64.F32 R88, R88 ;  /* 0x0000005800587310 */ /* 0x000e220000201800 */
[----:B------:R-:W-:Y:S02]  /*1590*/  DADD R112, R112, R116 ;  /* 0x0000000070707229 */ /* 0x000fe40000000074 */
[----:B--2---:R-:W-:-:S05]  /*15a0*/  DMUL R110, R86, UR6 ;  /* 0x00000006566e7c28 */ /* 0x004fca0008000000 */
[----:B------:R-:W2:Y:S01]  /*15b0*/  F2F.F64.F32 R96, R119 ;  /* 0x0000007700607310 */ /* 0x000ea20000201800 */
[----:B-1----:R-:W-:Y:S01]  /*15c0*/  FMUL R100, R144, R144 ;  /* 0x0000009090647220 */ /* 0x002fe20000400000 */
[----:B------:R-:W-:-:S06]  /*15d0*/  DADD R112, R112, R102 ;  /* 0x0000000070707229 */ /* 0x000fcc0000000066 */
[----:B------:R-:W1:Y:S01]  /*15e0*/  F2F.F64.F32 R108, R108 ;  /* 0x0000006c006c7310 */ /* 0x000e620000201800 */
[----:B----4-:R-:W-:Y:S02]  /*15f0*/  DADD R104, R114, R104 ;  /* 0x0000000072687229 */ /* 0x010fe40000000068 */
[----:B---3--:R-:W-:Y:S02]  /*1600*/  DFMA R110, R86, R110, R106 ;  /* 0x0000006e566e722b */ /* 0x008fe4000000006a */
[----:B0-----:R-:W-:-:S03]  /*1610*/  DMUL R106, R88, UR6 ;  /* 0x00000006586a7c28 */ /* 0x001fc60008000000 */
[----:B------:R-:W0:Y:S01]  /*1620*/  F2F.F64.F32 R90, R90 ;  /* 0x0000005a005a7310 */ /* 0x000e220000201800 */
[----:B------:R-:W-:Y:S01]  /*1630*/  FMUL R116, R145, R145 ;  /* 0x0000009191747220 */ /* 0x000fe20000400000 */
[----:B------:R-:W-:-:S06]  /*1640*/  DADD R104, R112, R104 ;  /* 0x0000000070687229 */ /* 0x000fcc0000000068 */
[----:B------:R-:W3:Y:S01]  /*1650*/  F2F.F64.F32 R98, R100 ;  /* 0x0000006400627310 */ /* 0x000ee20000201800 */
[----:B--2---:R-:W-:Y:S02]  /*1660*/  DADD R96, R110, R96 ;  /* 0x000000006e607229 */ /* 0x004fe40000000060 */
[----:B-1----:R-:W-:Y:S01]  /*1670*/  DFMA R108, R88, R106, R108 ;  /* 0x0000006a586c722b */ /* 0x002fe2000000006c */
[----:B------:R-:W-:-:S04]  /*1680*/  FMUL R114, R146, R146 ;  /* 0x0000009292727220 */ /* 0x000fc80000400000 */
[----:B------:R-:W1:Y:S01]  /*1690*/  MUFU.RCP64H R101, 93 ;  /* 0x4057400000657908 */ /* 0x000e620000001800 */
[----:B------:R-:W-:-:S07]  /*16a0*/  FMUL R110, R147, R147 ;  /* 0x00000093936e7220 */ /* 0x000fce0000400000 */
[----:B------:R2:W4:Y:S01]  /*16b0*/  F2F.F64.F32 R102, R116 ;  /* 0x0000007400667310 */ /* 0x0005220000201800 */
[----:B0-----:R-:W-:-:S07]  /*16c0*/  DMUL R106, R90, UR6 ;  /* 0x000000065a6a7c28 */ /* 0x001fce0008000000 */
[----:B------:R-:W0:Y:S01]  /*16d0*/  F2F.F64.F32 R92, R92 ;  /* 0x0000005c005c7310 */ /* 0x000e220000201800 */
[----:B--2---:R-:W-:Y:S02]  /*16e0*/  DADD R116, R104, R96 ;  /* 0x0000000068747229 */ /* 0x004fe40000000060 */
[----:B---3--:R-:W-:Y:S01]  /*16f0*/  DADD R104, R108, R98 ;  /* 0x000000006c687229 */ /* 0x008fe20000000062 */
[----:B------:R-:W-:Y:S01]  /*1700*/  MOV R96, 0x0 ;  /* 0x0000000000607802 */ /* 0x000fe20000000f00 */
[----:B------:R-:W-:Y:S01]  /*1710*/  IMAD.MOV.U32 R97, RZ, RZ, 0x40574000 ;  /* 0x40574000ff617424 */ /* 0x000fe200078e00ff */
[----:B------:R-:W-:Y:S02]  /*1720*/  MOV R100, 0x1 ;  /* 0x0000000100647802 */ /* 0x000fe40000000f00 */
[----:B------:R-:W-:Y:S01]  /*1730*/  F2F.F64.F32 R94, R94 ;  /* 0x0000005e005e7310 */ /* 0x000fe20000201800 */
[----:B------:R-:W-:Y:S01]  /*1740*/  FMUL R118, R148, R148 ;  /* 0x0000009494767220 */ /* 0x000fe20000400000 */
[----:B------:R-:W-:-:S06]  /*1750*/  FMUL R119, R149, R149 ;  /* 0x0000009595777220 */ /* 0x000fcc0000400000 */
[----:B------:R-:W2:Y:S01]  /*1760*/  F2F.F64.F32 R114, R114 ;  /* 0x0000007200727310 */ /* 0x000ea20000201800 */
[----:B----4-:R-:W-:-:S07]  /*1770*/  DFMA R102, R90, R106, R102 ;  /* 0x0000006a5a66722b */ /* 0x010fce0000000066 */
[----:B------:R-:W3:Y:S01]  /*1780*/  F2F.F64.F32 R110, R110 ;  /* 0x0000006e006e7310 */ /* 0x000ee20000201800 */
[----:B-1----:R-:W-:Y:S02]  /*1790*/  DFMA R98, R100, -R96, 1 ;  /* 0x3ff000006462742b */ /* 0x002fe40000000860 */
[----:B------:R-:W-:Y:S02]  /*17a0*/  DADD R116, R116, R104 ;  /* 0x0000000074747229 */ /* 0x000fe40000000068 */
[----:B0-----:R-:W-:-:S03]  /*17b0*/  DMUL R112, R92, UR6 ;  /* 0x000000065c707c28 */ /* 0x001fc60008000000 */
[----:B------:R-:W-:Y:S01]  /*17c0*/  F2F.F64.F32 R108, R118 ;  /* 0x00000076006c7310 */ /* 0x000fe20000201800 */
[----:B------:R-:W-:-:S07]  /*17d0*/  FMUL R120, R150, R150 ;  /* 0x0000009696787220 */ /* 0x000fce0000400000 */
[----:B------:R-:W0:Y:S01]  /*17e0*/  F2F.F64.F32 R104, R119 ;  /* 0x0000007700687310 */ /* 0x000e220000201800 */
[----:B--2---:R-:W-:Y:S02]  /*17f0*/  DADD R114, R102, R114 ;  /* 0x0000000066727229 */ /* 0x004fe40000000072 */
[----:B------:R-:W-:Y:S02]  /*1800*/  DFMA R98, R98, R98, R98 ;  /* 0x000000626262722b */ /* 0x000fe40000000062 */
[----:B------:R-:W-:Y:S02]  /*1810*/  DMUL R106, R94, UR6 ;  /* 0x000000065e6a7c28 */ /* 0x000fe40008000000 */
[----:B---3--:R-:W-:Y:S01]  /*1820*/  DFMA R110, R92, R112, R110 ;  /* 0x000000705c6e722b */ /* 0x008fe2000000006e */
[----:B------:R-:W1:Y:S01]  /*1830*/  F2F.F64.F32 R102, R120 ;  /* 0x0000007800667310 */ /* 0x000e620000201800 */
[----:B------:R-:W-:Y:S02]  /*1840*/  DADD R114, R116, R114 ;  /* 0x0000000074727229 */ /* 0x000fe40000000072 */
[----:B------:R-:W-:-:S02]  /*1850*/  DFMA R98, R100, R98, R100 ;  /* 0x000000626462722b */ /* 0x000fc40000000064 */
[----:B0-----:R-:W-:Y:S02]  /*1860*/  DFMA R104, R94, R106, R104 ;  /* 0x0000006a5e68722b */ /* 0x001fe40000000068 */
[----:B------:R-:W-:-:S04]  /*1870*/  DADD R108, R110, R108 ;  /* 0x000000006e6c7229 */ /* 0x000fc8000000006c */
[----:B------:R-:W-:Y:S02]  /*1880*/  DFMA R96, R98, -R96, 1 ;  /* 0x3ff000006260742b */ /* 0x000fe40000000860 */
[----:B-1----:R-:W-:Y:S02]  /*1890*/  DADD R102, R104, R102 ;  /* 0x0000000068667229 */ /* 0x002fe40000000066 */
[----:B------:R-:W-:-:S04]  /*18a0*/  DADD R108, R114, R108 ;  /* 0x00000000726c7229 */ /* 0x000fc8000000006c */
[----:B------:R-:W-:-:S04]  /*18b0*/  DFMA R96, R98, R96, R98 ;  /* 0x000000606260722b */ /* 0x000fc80000000062 */
[----:B------:R-:W-:-:S08]  /*18c0*/  DADD R102, R108, R102 ;  /* 0x000000006c667229 */ /* 0x000fd00000000066 */
[----:B------:R-:W-:-:S08]  /*18d0*/  DMUL R100, R102, R96 ;  /* 0x0000006066647228 */ /* 0x000fd00000000000 */
[----:B------:R-:W-:-:S08]  /*18e0*/  DFMA R98, R100, -93, R102 ;  /* 0xc05740006462782b */ /* 0x000fd00000000066 */
[----:B------:R-:W-:Y:S01]  /*18f0*/  DFMA R96, R96, R98, R100 ;  /* 0x000000626060722b */ /* 0x000fe20000000064 */
[----:B------:R-:W-:-:S09]  /*1900*/  FSETP.GEU.AND P1, PT, |R103|, 6.5827683646048100446e-37, PT ;  /* 0x036000006700780b */ /* 0x000fd20003f2e200 */
[----:B------:R-:W-:-:S05]  /*1910*/  FFMA R98, RZ, 3.36328125, R97 ;  /* 0x40574000ff627823 */ /* 0x000fca0000000061 */
[----:B------:R-:W-:-:S13]  /*1920*/  FSETP.GT.AND P0, PT, |R98|, 1.469367938527859385e-39, PT ;  /* 0x001000006200780b */ /* 0x000fda0003f04200 */
[----:B------:R-:W-:Y:S05]  /*1930*/  @P0 BRA P1, `(.L_x_33) ;  /* 0x0000000000180947 */ /* 0x000fea0000800000 */
[----:B------:R-:W-:Y:S01]  /*1940*/  IMAD.MOV.U32 R96, RZ, RZ, RZ ;  /* 0x000000ffff607224 */ /* 0x000fe200078e00ff */
[----:B------:R-:W-:Y:S02]  /*1950*/  MOV R97, 0x40574000 ;  /* 0x4057400000617802 */ /* 0x000fe40000000f00 */
[----:B------:R-:W-:-:S07]  /*1960*/  MOV R110, 0x1980 ;  /* 0x00001980006e7802 */ /* 0x000fce0000000f00 */
[----:B------:R-:W-:Y:S05]  /*1970*/  CALL.REL.NOINC `($__internal_2_$__cuda_sm20_div_rn_f64_full) ;  /* 0x0000001800447944 */ /* 0x000fea0003c00000 */
[----:B------:R-:W-:Y:S01]  /*1980*/  IMAD.MOV.U32 R96, RZ, RZ, R108 ;  /* 0x000000ffff607224 */ /* 0x000fe200078e006c */
[----:B------:R-:W-:-:S07]  /*1990*/  MOV R97, R109 ;  /* 0x0000006d00617202 */ /* 0x000fce0000000f00 */
.L_x_33:
[----:B------:R-:W0:Y:S01]  /*19a0*/  MUFU.RCP64H R101, R97 ;  /* 0x0000006100657308 */ /* 0x000e220000001800 */
[----:B------:R-:W-:Y:S01]  /*19b0*/  IMAD.MOV.U32 R100, RZ, RZ, 0x1 ;  /* 0x00000001ff647424 */ /* 0x000fe200078e00ff */
[----:B------:R-:W-:Y:S01]  /*19c0*/  UMOV UR6, 0xe8ed14c8 ;  /* 0xe8ed14c800067882 */ /* 0x000fe20000000000 */
[----:B------:R-:W-:-:S04]  /*19d0*/  UMOV UR7, 0x4062919f ;  /* 0x4062919f00077882 */ /* 0x000fc80000000000 */
[----:B0-----:R-:W-:-:S08]  /*19e0*/  DFMA R98, R100, -R96, 1 ;  /* 0x3ff000006462742b */ /* 0x001fd00000000860 */
[----:B------:R-:W-:-:S08]  /*19f0*/  DFMA R98, R98, R98, R98 ;  /* 0x000000626262722b */ /* 0x000fd00000000062 */
[----:B------:R-:W-:-:S08]  /*1a00*/  DFMA R98, R100, R98, R100 ;  /* 0x000000626462722b */ /* 0x000fd00000000064 */
[----:B------:R-:W-:-:S08]  /*1a10*/  DFMA R100, R98, -R96, 1 ;  /* 0x3ff000006264742b */ /* 0x000fd00000000860 */
[----:B------:R-:W-:-:S08]  /*1a20*/  DFMA R100, R98, R100, R98 ;  /* 0x000000646264722b */ /* 0x000fd00000000062 */
[----:B------:R-:W-:-:S08]  /*1a30*/  DMUL R98, R100, UR6 ;  /* 0x0000000664627c28 */ /* 0x000fd00008000000 */
[----:B------:R-:W-:-:S08]  /*1a40*/  DFMA R108, R98, -R96, UR6 ;  /* 0x00000006626c7e2b */ /* 0x000fd00008000860 */
[----:B------:R-:W-:-:S10]  /*1a50*/  DFMA R108, R100, R108, R98 ;  /* 0x0000006c646c722b */ /* 0x000fd40000000062 */
[----:B------:R-:W-:-:S05]  /*1a60*/  FFMA R98, RZ, R97, R109 ;  /* 0x00000061ff627223 */ /* 0x000fca000000006d */
[----:B------:R-:W-:-:S13]  /*1a70*/  FSETP.GT.AND P0, PT, |R98|, 1.469367938527859385e-39, PT ;  /* 0x001000006200780b */ /* 0x000fda0003f04200 */
[----:B------:R-:W-:Y:S05]  /*1a80*/  @P0 BRA `(.L_x_34) ;  /* 0x0000000000100947 */ /* 0x000fea0003800000 */
[----:B------:R-:W-:Y:S01]  /*1a90*/  MOV R102, 0xe8ed14c8 ;  /* 0xe8ed14c800667802 */ /* 0x000fe20000000f00 */
[----:B------:R-:W-:Y:S01]  /*1aa0*/  IMAD.MOV.U32 R103, RZ, RZ, 0x4062919f ;  /* 0x4062919fff677424 */ /* 0x000fe200078e00ff */
[----:B------:R-:W-:-:S07]  /*1ab0*/  MOV R110, 0x1ad0 ;  /* 0x00001ad0006e7802 */ /* 0x000fce0000000f00 */
[----:B------:R-:W-:Y:S05]  /*1ac0*/  CALL.REL.NOINC `($__internal_2_$__cuda_sm20_div_rn_f64_full) ;  /* 0x0000001400f07944 */ /* 0x000fea0003c00000 */
.L_x_34:
[----:B------:R-:W0:Y:S01]  /*1ad0*/  MUFU.RSQ64H R107, R109 ;  /* 0x0000006d006b7308 */ /* 0x000e220000001c00 */
[----:B------:R-:W-:Y:S01]  /*1ae0*/  IADD3 R106, PT, PT, R109, -0x3500000, RZ ;  /* 0xfcb000006d6a7810 */ /* 0x000fe20007ffe0ff */
[----:B------:R-:W-:Y:S01]  /*1af0*/  IMAD.MOV.U32 R96, RZ, RZ, 0x0 ;  /* 0x00000000ff607424 */ /* 0x000fe200078e00ff */
[----:B------:R-:W-:Y:S02]  /*1b00*/  MOV R97, 0x3fd80000 ;  /* 0x3fd8000000617802 */ /* 0x000fe40000000f00 */
[----:B------:R-:W-:Y:S02]  /*1b10*/  ISETP.GE.U32.AND P0, PT, R106, 0x7ca00000, PT ;  /* 0x7ca000006a00780c */ /* 0x000fe40003f06070 */
[----:B0-----:R-:W-:-:S08]  /*1b20*/  DMUL R98, R106, R106 ;  /* 0x0000006a6a627228 */ /* 0x001fd00000000000 */
[----:B------:R-:W-:-:S08]  /*1b30*/  DFMA R98, -R98, R108, 1 ;  /* 0x3ff000006262742b */ /* 0x000fd0000000016c */
[----:B------:R-:W-:Y:S02]  /*1b40*/  DFMA R96, R98, R96, 0.5 ;  /* 0x3fe000006260742b */ /* 0x000fe40000000060 */
[----:B------:R-:W-:-:S08]  /*1b50*/  DMUL R100, R106, R98 ;  /* 0x000000626a647228 */ /* 0x000fd00000000000 */
[----:B------:R-:W-:-:S08]  /*1b60*/  DFMA R100, R96, R100, R106 ;  /* 0x000000646064722b */ /* 0x000fd0000000006a */
[----:B------:R-:W-:Y:S02]  /*1b70*/  DMUL R98, R100, R108 ;  /* 0x0000006c64627228 */ /* 0x000fe40000000000 */
[----:B------:R-:W-:Y:S01]  /*1b80*/  VIADD R103, R101, 0xfff00000 ;  /* 0xfff0000065677836 */ /* 0x000fe20000000000 */
[----:B------:R-:W-:-:S05]  /*1b90*/  MOV R102, R100 ;  /* 0x0000006400667202 */ /* 0x000fca0000000f00 */
[----:B------:R-:W-:-:S08]  /*1ba0*/  DFMA R96, R98, -R98, R108 ;  /* 0x800000626260722b */ /* 0x000fd0000000006c */
[----:B------:R-:W-:Y:S01]  /*1bb0*/  DFMA R104, R96, R102, R98 ;  /* 0x000000666068722b */ /* 0x000fe20000000062 */
[----:B------:R-:W-:Y:S10]  /*1bc0*/  @!P0 BRA `(.L_x_35) ;  /* 0x0000000000108947 */ /* 0x000ff40003800000 */
[----:B------:R-:W-:-:S07]  /*1bd0*/  MOV R104, 0x1bf0 ;  /* 0x00001bf000687802 */ /* 0x000fce0000000f00 */
[----:B------:R-:W-:Y:S05]  /*1be0*/  CALL.REL.NOINC `($__internal_3_$__cuda_sm20_dsqrt_rn_f64_mediumpath_v1) ;  /* 0x0000001c00207944 */ /* 0x000fea0003c00000 */
[----:B------:R-:W-:Y:S01]  /*1bf0*/  IMAD.MOV.U32 R104, RZ, RZ, R96 ;  /* 0x000000ffff687224 */ /* 0x000fe200078e0060 */
[----:B------:R-:W-:-:S07]  /*1c00*/  MOV R105, R97 ;  /* 0x0000006100697202 */ /* 0x000fce0000000f00 */
.L_x_35:
[-C--:B------:R-:W-:Y:S01]  /*1c10*/  DMUL R44, R44, R104.reuse ;  /* 0x000000682c2c7228 */ /* 0x080fe20000000000 */
[----:B------:R-:W-:Y:S01]  /*1c20*/  F2F.F64.F32 R150, R150 ;  /* 0x0000009600967310 */ /* 0x000fe20000201800 */
[-C--:B------:R-:W-:Y:S02]  /*1c30*/  DMUL R48, R48, R104.reuse ;  /* 0x0000006830307228 */ /* 0x080fe40000000000 */
[-C--:B------:R-:W-:Y:S02]  /*1c40*/  DMUL R46, R46, R104.reuse ;  /* 0x000000682e2e7228 */ /* 0x080fe40000000000 */
[-C--:B------:R-:W-:Y:S02]  /*1c50*/  DMUL R62, R62, R104.reuse ;  /* 0x000000683e3e7228 */ /* 0x080fe40000000000 */
[-C--:B------:R-:W-:Y:S02]  /*1c60*/  DMUL R70, R70, R104.reuse ;  /* 0x0000006846467228 */ /* 0x080fe40000000000 */
[-C--:B------:R-:W-:Y:S01]  /*1c70*/  DMUL R68, R68, R104.reuse ;  /* 0x0000006844447228 */ /* 0x080fe20000000000 */
[----:B------:R-:W-:Y:S01]  /*1c80*/  F2F.F32.F64 R44, R44 ;  /* 0x0000002c002c7310 */ /* 0x000fe20000301000 */
[----:B------:R-:W-:-:S02]  /*1c90*/  DMUL R50, R50, R104 ;  /* 0x0000006832327228 */ /* 0x000fc40000000000 */
[-C--:B------:R-:W-:Y:S02]  /*1ca0*/  DMUL R52, R52, R104.reuse ;  /* 0x0000006834347228 */ /* 0x080fe40000000000 */
[-C--:B------:R-:W-:Y:S02]  /*1cb0*/  DMUL R56, R56, R104.reuse ;  /* 0x0000006838387228 */ /* 0x080fe40000000000 */
[-C--:B------:R-:W-:Y:S01]  /*1cc0*/  DMUL R58, R58, R104.reuse ;  /* 0x000000683a3a7228 */ /* 0x080fe20000000000 */
[----:B------:R-:W-:Y:S01]  /*1cd0*/  F2F.F32.F64 R48, R48 ;  /* 0x0000003000307310 */ /* 0x000fe20000301000 */
[-C--:B------:R-:W-:Y:S02]  /*1ce0*/  DMUL R72, R72, R104.reuse ;  /* 0x0000006848487228 */ /* 0x080fe40000000000 */
[-C--:B------:R-:W-:Y:S02]  /*1cf0*/  DMUL R74, R74, R104.reuse ;  /* 0x000000684a4a7228 */ /* 0x080fe40000000000 */
[----:B------:R-:W-:-:S02]  /*1d00*/  DMUL R60, R60, R104 ;  /* 0x000000683c3c7228 */ /* 0x000fc40000000000 */
[-C--:B------:R-:W-:Y:S01]  /*1d10*/  DMUL R64, R64, R104.reuse ;  /* 0x0000006840407228 */ /* 0x080fe20000000000 */
[----:B------:R-:W-:Y:S01]  /*1d20*/  F2F.F32.F64 R46, R46 ;  /* 0x0000002e002e7310 */ /* 0x000fe20000301000 */
        /* <DEDUP_REMOVED lines=14> */
[----:B------:R-:W-:Y:S08]  /*1e10*/  F2F.F32.F64 R47, R68 ;  /* 0x00000044002f7310 */ /* 0x000ff00000301000 */
[----:B------:R-:W0:Y:S08]  /*1e20*/  F2F.F64.F32 R62, R7 ;  /* 0x00000007003e7310 */ /* 0x000e300000201800 */
[----:B------:R-:W1:Y:S01]  /*1e30*/  F2F.F64.F32 R70, R9 ;  /* 0x0000000900467310 */ /* 0x000e620000201800 */
[----:B0-----:R-:W-:-:S07]  /*1e40*/  DMUL R62, R62, R104 ;  /* 0x000000683e3e7228 */ /* 0x001fce0000000000 */
[----:B------:R-:W0:Y:S01]  /*1e50*/  F2F.F64.F32 R68, R8 ;  /* 0x0000000800447310 */ /* 0x000e220000201800 */
[----:B-1----:R-:W-:-:S07]  /*1e60*/  DMUL R70, R70, R104 ;  /* 0x0000006846467228 */ /* 0x002fce0000000000 */
[----:B------:R-:W1:Y:S01]  /*1e70*/  F2F.F64.F32 R8, R2 ;  /* 0x0000000200087310 */ /* 0x000e620000201800 */
[----:B0-----:R-:W-:-:S07]  /*1e80*/  DMUL R68, R68, R104 ;  /* 0x0000006844447228 */ /* 0x001fce0000000000 */
[----:B------:R-:W-:Y:S01]  /*1e90*/  F2F.F32.F64 R50, R50 ;  /* 0x0000003200327310 */ /* 0x000fe20000301000 */
[----:B-1----:R-:W-:-:S07]  /*1ea0*/  DMUL R8, R8, R104 ;  /* 0x0000006808087228 */ /* 0x002fce0000000000 */
[----:B------:R-:W-:Y:S08]  /*1eb0*/  F2F.F32.F64 R52, R52 ;  /* 0x0000003400347310 */ /* 0x000ff00000301000 */
[----:B------:R-:W-:Y:S08]  /*1ec0*/  F2F.F32.F64 R56, R56 ;  /* 0x0000003800387310 */ /* 0x000ff00000301000 */
[----:B------:R-:W-:Y:S08]  /*1ed0*/  F2F.F32.F64 R58, R58 ;  /* 0x0000003a003a7310 */ /* 0x000ff00000301000 */
[----:B------:R-:W-:Y:S08]  /*1ee0*/  F2F.F32.F64 R51, R72 ;  /* 0x0000004800337310 */ /* 0x000ff00000301000 */
[----:B------:R-:W-:Y:S08]  /*1ef0*/  F2F.F32.F64 R53, R74 ;  /* 0x0000004a00357310 */ /* 0x000ff00000301000 */
[----:B------:R-:W-:Y:S08]  /*1f00*/  F2F.F32.F64 R57, R62 ;  /* 0x0000003e00397310 */ /* 0x000ff00000301000 */
        /* <DEDUP_REMOVED lines=10> */
[----:B------:R-:W0:Y:S08]  /*1fb0*/  F2F.F64.F32 R10, R3 ;  /* 0x00000003000a7310 */ /* 0x000e300000201800 */
[----:B------:R-:W1:Y:S01]  /*1fc0*/  F2F.F64.F32 R8, R4 ;  /* 0x0000000400087310 */ /* 0x000e620000201800 */
[----:B0-----:R-:W-:-:S07]  /*1fd0*/  DMUL R10, R10, R104 ;  /* 0x000000680a0a7228 */ /* 0x001fce0000000000 */
[----:B------:R-:W0:Y:S01]  /*1fe0*/  F2F.F64.F32 R2, R18 ;  /* 0x0000001200027310 */ /* 0x000e220000201800 */
[----:B-1----:R-:W-:-:S07]  /*1ff0*/  DMUL R8, R8, R104 ;  /* 0x0000006808087228 */ /* 0x002fce0000000000 */
[----:B------:R-:W-:Y:S01]  /*2000*/  F2F.F32.F64 R60, R60 ;  /* 0x0000003c003c7310 */ /* 0x000fe20000301000 */
[----:B0-----:R-:W-:-:S07]  /*2010*/  DMUL R2, R2, R104 ;  /* 0x0000006802027228 */ /* 0x001fce0000000000 */
        /* <DEDUP_REMOVED lines=8> */
[----:B------:R-:W-:Y:S01]  /*20a0*/  F2F.F32.F64 R70, R70 ;  /* 0x0000004600467310 */ /* 0x000fe20000301000 */
[----:B0-----:R-:W-:-:S07]  /*20b0*/  DMUL R68, R68, R104 ;  /* 0x0000006844447228 */ /* 0x001fce0000000000 */
        /* <DEDUP_REMOVED lines=24> */
[----:B------:R-:W0:Y:S08]  /*2240*/  F2F.F64.F32 R62, R20 ;  /* 0x00000014003e7310 */ /* 0x000e300000201800 */
[----:B------:R-:W-:Y:S01]  /*2250*/  F2F.F32.F64 R69, R12 ;  /* 0x0000000c00457310 */ /* 0x000fe20000301000 */
[----:B0-----:R-:W-:-:S07]  /*2260*/  DMUL R62, R62, R104 ;  /* 0x000000683e3e7228 */ /* 0x001fce0000000000 */
        /* <DEDUP_REMOVED lines=13> */
[----:B------:R-:W-:Y:S01]  /*2340*/  F2F.F32.F64 R72, R72 ;  /* 0x0000004800487310 */ /* 0x000fe20000301000 */
[----:B0-----:R-:W-:-:S07]  /*2350*/  DMUL R8, R8, R104 ;  /* 0x0000006808087228 */ /* 0x001fce0000000000 */
        /* <DEDUP_REMOVED lines=136> */
[----:B------:R1:W2:Y:S01]  /*2be0*/  F2F.F32.F64 R109, R4 ;  /* 0x00000004006d7310 */ /* 0x0002a20000301000 */
[----:B0-----:R-:W-:-:S07]  /*2bf0*/  DMUL R8, R8, R104 ;  /* 0x0000006808087228 */ /* 0x001fce0000000000 */
[----:B------:R-:W0:Y:S01]  /*2c00*/  F2F.F32.F64 R11, R10 ;  /* 0x0000000a000b7310 */ /* 0x000e220000301000 */
[----:B------:R-:W-:Y:S01]  /*2c10*/  DMUL R104, R150, R104 ;  /* 0x0000006896687228 */ /* 0x000fe20000000000 */
[----:B-1----:R-:W1:Y:S06]  /*2c20*/  LDC.64 R4, c[0x0][0x380] ;  /* 0x0000e000ff047b82 */ /* 0x002e6c0000000a00 */
[----:B------:R-:W3:Y:S08]  /*2c30*/  F2F.F32.F64 R13, R12 ;  /* 0x0000000c000d7310 */ /* 0x000ef00000301000 */
[----:B------:R-:W4:Y:S08]  /*2c40*/  F2F.F32.F64 R15, R14 ;  /* 0x0000000e000f7310 */ /* 0x000f300000301000 */
[----:B------:R-:W5:Y:S01]  /*2c50*/  F2F.F32.F64 R3, R2 ;  /* 0x0000000200037310 */ /* 0x000f620000301000 */
[----:B-1----:R-:W-:Y:S04]  /*2c60*/  STG.E desc[UR4][R4.64], R44 ;  /* 0x0000002c04007986 */ /* 0x002fe8000c101904 */
[----:B------:R-:W-:Y:S03]  /*2c70*/  STG.E desc[UR4][R4.64+0xc], R46 ;  /* 0x00000c2e04007986 */ /* 0x000fe6000c101904 */
[----:B------:R-:W1:Y:S01]  /*2c80*/  F2F.F32.F64 R9, R8 ;  /* 0x0000000800097310 */ /* 0x000e620000301000 */
[----:B------:R-:W-:Y:S04]  /*2c90*/  STG.E desc[UR4][R4.64+0x60], R48 ;  /* 0x0000603004007986 */ /* 0x000fe8000c101904 */
[----:B------:R-:W-:Y:S03]  /*2ca0*/  STG.E desc[UR4][R4.64+0x6c], R50 ;  /* 0x00006c3204007986 */ /* 0x000fe6000c101904 */
[----:B------:R-:W1:Y:S01]  /*2cb0*/  F2F.F32.F64 R105, R104 ;  /* 0x0000006800697310 */ /* 0x000e620000301000 */
[----:B------:R-:W-:Y:S04]  /*2cc0*/  STG.E desc[UR4][R4.64+0x78], R52 ;  /* 0x0000783404007986 */ /* 0x000fe8000c101904 */
        /* <DEDUP_REMOVED lines=83> */
[----:B--2---:R-:W-:Y:S04]  /*3200*/  STG.E desc[UR4][R4.64+0x154], R109 ;  /* 0x0001546d04007986 */ /* 0x004fe8000c101904 */
[----:B------:R-:W-:Y:S04]  /*3210*/  STG.E desc[UR4][R4.64+0x158], R111 ;  /* 0x0001586f04007986 */ /* 0x000fe8000c101904 */
[----:B0-----:R-:W-:Y:S04]  /*3220*/  STG.E desc[UR4][R4.64+0x160], R11 ;  /* 0x0001600b04007986 */ /* 0x001fe8000c101904 */
[----:B---3--:R-:W-:Y:S04]  /*3230*/  STG.E desc[UR4][R4.64+0x164], R13 ;  /* 0x0001640d04007986 */ /* 0x008fe8000c101904 */
[----:B----4-:R-:W-:Y:S04]  /*3240*/  STG.E desc[UR4][R4.64+0x16c], R15 ;  /* 0x00016c0f04007986 */ /* 0x010fe8000c101904 */
[----:B-----5:R-:W-:Y:S04]  /*3250*/  STG.E desc[UR4][R4.64+0x170], R3 ;  /* 0x0001700304007986 */ /* 0x020fe8000c101904 */
[----:B-1----:R-:W-:Y:S04]  /*3260*/  STG.E desc[UR4][R4.64+0x178], R9 ;  /* 0x0001780904007986 */ /* 0x002fe8000c101904 */
[----:B------:R-:W-:Y:S01]  /*3270*/  STG.E desc[UR4][R4.64+0x17c], R105 ;  /* 0x00017c6904007986 */ /* 0x000fe2000c101904 */
[----:B------:R-:W-:Y:S05]  /*3280*/  EXIT ;  /* 0x000000000000794d */ /* 0x000fea0003800000 */
        .weak           $__internal_2_$__cuda_sm20_div_rn_f64_full
        .type           $__internal_2_$__cuda_sm20_div_rn_f64_full,@function
        .size           $__internal_2_$__cuda_sm20_div_rn_f64_full,($__internal_3_$__cuda_sm20_dsqrt_rn_f64_mediumpath_v1 - $__internal_2_$__cuda_sm20_div_rn_f64_full)
$__internal_2_$__cuda_sm20_div_rn_f64_full:
[C---:B------:R-:W-:Y:S01]  /*3290*/  FSETP.GEU.AND P0, PT, |R97|.reuse, 1.469367938527859385e-39, PT ;  /* 0x001000006100780b */ /* 0x040fe20003f0e200 */
[----:B------:R-:W-:Y:S01]  /*32a0*/  HFMA2 R113, -RZ, RZ, 0.0045166015625, 0 ;  /* 0x1ca00000ff717431 */ /* 0x000fe200000001ff */
[C---:B------:R-:W-:Y:S02]  /*32b0*/  LOP3.LUT R108, R97.reuse, 0x800fffff, RZ, 0xc0, !PT ;  /* 0x800fffff616c7812 */ /* 0x040fe400078ec0ff */
[----:B------:R-:W-:Y:S02]  /*32c0*/  MOV R98, 0x1 ;  /* 0x0000000100627802 */ /* 0x000fe40000000f00 */
[----:B------:R-:W-:Y:S01]  /*32d0*/  LOP3.LUT R109, R108, 0x3ff00000, RZ, 0xfc, !PT ;  /* 0x3ff000006c6d7812 */ /* 0x000fe200078efcff */
[----:B------:R-:W-:Y:S01]  /*32e0*/  IMAD.MOV.U32 R108, RZ, RZ, R96 ;  /* 0x000000ffff6c7224 */ /* 0x000fe200078e0060 */
[----:B------:R-:W-:-:S05]  /*32f0*/  LOP3.LUT R111, R97, 0x7ff00000, RZ, 0xc0, !PT ;  /* 0x7ff00000616f7812 */ /* 0x000fca00078ec0ff */
[----:B------:R-:W-:-:S06]  /*3300*/  @!P0 DMUL R108, R96, 8.98846567431157953865e+307 ;  /* 0x7fe00000606c8828 */ /* 0x000fcc0000000000 */
[----:B------:R-:W0:Y:S02]  /*3310*/  MUFU.RCP64H R99, R109 ;  /* 0x0000006d00637308 */ /* 0x000e240000001800 */
[----:B0-----:R-:W-:-:S08]  /*3320*/  DFMA R100, R98, -R108, 1 ;  /* 0x3ff000006264742b */ /* 0x001fd0000000086c */
[----:B------:R-:W-:-:S08]  /*3330*/  DFMA R100, R100, R100, R100 ;  /* 0x000000646464722b */ /* 0x000fd00000000064 */
[----:B------:R-:W-:Y:S01]  /*3340*/  DFMA R100, R98, R100, R98 ;  /* 0x000000646264722b */ /* 0x000fe20000000062 */
[----:B------:R-:W-:Y:S01]  /*3350*/  IMAD.MOV.U32 R99, RZ, RZ, R103 ;  /* 0x000000ffff637224 */ /* 0x000fe200078e0067 */
[----:B------:R-:W-:-:S04]  /*3360*/  MOV R98, R102 ;  /* 0x0000006600627202 */ /* 0x000fc80000000f00 */
[----:B------:R-:W-:Y:S02]  /*3370*/  LOP3.LUT R114, R99, 0x7ff00000, RZ, 0xc0, !PT ;  /* 0x7ff0000063727812 */ /* 0x000fe400078ec0ff */
[C---:B------:R-:W-:Y:S01]  /*3380*/  DFMA R104, R100.reuse, -R108, 1 ;  /* 0x3ff000006468742b */ /* 0x040fe2000000086c */
[----:B------:R-:W-:Y:S01]  /*3390*/  IMAD.MOV.U32 R106, RZ, RZ, R98 ;  /* 0x000000ffff6a7224 */ /* 0x000fe200078e0062 */
[----:B------:R-:W-:Y:S02]  /*33a0*/  ISETP.GE.U32.AND P1, PT, R114, R111, PT ;  /* 0x0000006f7200720c */ /* 0x000fe40003f26070 */
[----:B------:R-:W-:Y:S02]  /*33b0*/  MOV R112, R114 ;  /* 0x0000007200707202 */ /* 0x000fe40000000f00 */
[----:B------:R-:W-:Y:S02]  /*33c0*/  SEL R107, R113, 0x63400000, !P1 ;  /* 0x63400000716b7807 */ /* 0x000fe40004800000 */
[----:B------:R-:W-:Y:S01]  /*33d0*/  DFMA R104, R100, R104, R100 ;  /* 0x000000686468722b */ /* 0x000fe20000000064 */
[----:B------:R-:W-:-:S02]  /*33e0*/  FSETP.GEU.AND P1, PT, |R99|, 1.469367938527859385e-39, PT ;  /* 0x001000006300780b */ /* 0x000fc40003f2e200 */
[----:B------:R-:W-:-:S11]  /*33f0*/  LOP3.LUT R107, R107, 0x800fffff, R99, 0xf8, !PT ;  /* 0x800fffff6b6b7812 */ /* 0x000fd600078ef863 */
[----:B------:R-:W-:Y:S05]  /*3400*/  @P1 BRA `(.L_x_36) ;  /* 0x0000000000201947 */ /* 0x000fea0003800000 */
[----:B------:R-:W-:-:S04]  /*3410*/  LOP3.LUT R100, R97, 0x7ff00000, RZ, 0xc0, !PT ;  /* 0x7ff0000061647812 */ /* 0x000fc800078ec0ff */
[----:B------:R-:W-:Y:S02]  /*3420*/  ISETP.GE.U32.AND P1, PT, R114, R100, PT ;  /* 0x000000647200720c */ /* 0x000fe40003f26070 */
[----:B------:R-:W-:Y:S02]  /*3430*/  MOV R100, RZ ;  /* 0x000000ff00647202 */ /* 0x000fe40000000f00 */
[----:B------:R-:W-:-:S04]  /*3440*/  SEL R101, R113, 0x63400000, !P1 ;  /* 0x6340000071657807 */ /* 0x000fc80004800000 */
[----:B------:R-:W-:-:S04]  /*3450*/  LOP3.LUT R101, R101, 0x80000000, R99, 0xf8, !PT ;  /* 0x8000000065657812 */ /* 0x000fc800078ef863 */
[----:B------:R-:W-:-:S06]  /*3460*/  LOP3.LUT R101, R101, 0x100000, RZ, 0xfc, !PT ;  /* 0x0010000065657812 */ /* 0x000fcc00078efcff */
[----:B------:R-:W-:-:S10]  /*3470*/  DFMA R106, R106, 2, -R100 ;  /* 0x400000006a6a782b */ /* 0x000fd40000000864 */
[----:B------:R-:W-:-:S07]  /*3480*/  LOP3.LUT R112, R107, 0x7ff00000, RZ, 0xc0, !PT ;  /* 0x7ff000006b707812 */ /* 0x000fce00078ec0ff */
.L_x_36:
[----:B------:R-:W-:Y:S01]  /*3490*/  @!P0 LOP3.LUT R111, R109, 0x7ff00000, RZ, 0xc0, !PT ;  /* 0x7ff000006d6f8812 */ /* 0x000fe200078ec0ff */
[----:B------:R-:W-:Y:S01]  /*34a0*/  DMUL R102, R104, R106 ;  /* 0x0000006a68667228 */ /* 0x000fe20000000000 */
[----:B------:R-:W-:-:S03]  /*34b0*/  IADD3 R115, PT, PT, R112, -0x1, RZ ;  /* 0xffffffff70737810 */ /* 0x000fc60007ffe0ff */
[----:B------:R-:W-:Y:S01]  /*34c0*/  VIADD R116, R111, 0xffffffff ;  /* 0xffffffff6f747836 */ /* 0x000fe20000000000 */
[----:B------:R-:W-:-:S03]  /*34d0*/  ISETP.GT.U32.AND P0, PT, R115, 0x7feffffe, PT ;  /* 0x7feffffe7300780c */ /* 0x000fc60003f04070 */
[----:B------:R-:W-:Y:S01]  /*34e0*/  DFMA R100, R102, -R108, R106 ;  /* 0x8000006c6664722b */ /* 0x000fe2000000006a */
[----:B------:R-:W-:-:S07]  /*34f0*/  ISETP.GT.U32.OR P0, PT, R116, 0x7feffffe, P0 ;  /* 0x7feffffe7400780c */ /* 0x000fce0000704470 */
[----:B------:R-:W-:-:S06]  /*3500*/  DFMA R100, R104, R100, R102 ;  /* 0x000000646864722b */ /* 0x000fcc0000000066 */
[----:B------:R-:W-:Y:S05]  /*3510*/  @P0 BRA `(.L_x_37) ;  /* 0x00000000006c0947 */ /* 0x000fea0003800000 */
[----:B------:R-:W-:-:S04]  /*3520*/  LOP3.LUT R99, R97, 0x7ff00000, RZ, 0xc0, !PT ;  /* 0x7ff0000061637812 */ /* 0x000fc800078ec0ff */
[CC--:B------:R-:W-:Y:S02]  /*3530*/  VIADDMNMX R98, R114.reuse, -R99.reuse, 0xb9600000, !PT ;  /* 0xb960000072627446 */ /* 0x0c0fe40007800963 */
[----:B------:R-:W-:Y:S02]  /*3540*/  ISETP.GE.U32.AND P0, PT, R114, R99, PT ;  /* 0x000000637200720c */ /* 0x000fe40003f06070 */
[----:B------:R-:W-:Y:S02]  /*3550*/  VIMNMX R98, PT, PT, R98, 0x46a00000, PT ;  /* 0x46a0000062627848 */ /* 0x000fe40003fe0100 */
[----:B------:R-:W-:-:S04]  /*3560*/  SEL R113, R113, 0x63400000, !P0 ;  /* 0x6340000071717807 */ /* 0x000fc80004000000 */
[----:B------:R-:W-:Y:S01]  /*3570*/  IADD3 R104, PT, PT, -R113, R98, RZ ;  /* 0x0000006271687210 */ /* 0x000fe20007ffe1ff */
[----:B------:R-:W-:-:S03]  /*3580*/  IMAD.MOV.U32 R98, RZ, RZ, RZ ;  /* 0x000000ffff627224 */ /* 0x000fc600078e00ff */
[----:B------:R-:W-:-:S06]  /*3590*/  IADD3 R99, PT, PT, R104, 0x7fe00000, RZ ;  /* 0x7fe0000068637810 */ /* 0x000fcc0007ffe0ff */
[----:B------:R-:W-:-:S10]  /*35a0*/  DMUL R102, R100, R98 ;  /* 0x0000006264667228 */ /* 0x000fd40000000000 */
[----:B------:R-:W-:-:S13]  /*35b0*/  FSETP.GTU.AND P0, PT, |R103|, 1.469367938527859385e-39, PT ;  /* 0x001000006700780b */ /* 0x000fda0003f0c200 */
[----:B------:R-:W-:Y:S05]  /*35c0*/  @P0 BRA `(.L_x_38) ;  /* 0x0000000000940947 */ /* 0x000fea0003800000 */
[----:B------:R-:W-:Y:S01]  /*35d0*/  DFMA R106, R100, -R108, R106 ;  /* 0x8000006c646a722b */ /* 0x000fe2000000006a */
[----:B------:R-:W-:-:S09]  /*35e0*/  MOV R98, RZ ;  /* 0x000000ff00627202 */ /* 0x000fd20000000f00 */
[C---:B------:R-:W-:Y:S02]  /*35f0*/  FSETP.NEU.AND P0, PT, R107.reuse, RZ, PT ;  /* 0x000000ff6b00720b */ /* 0x040fe40003f0d000 */
[----:B------:R-:W-:-:S04]  /*3600*/  LOP3.LUT R105, R107, 0x80000000, R97, 0x48, !PT ;  /* 0x800000006b697812 */ /* 0x000fc800078e4861 */
[----:B------:R-:W-:-:S07]  /*3610*/  LOP3.LUT R99, R105, R99, RZ, 0xfc, !PT ;  /* 0x0000006369637212 */ /* 0x000fce00078efcff */
[----:B------:R-:W-:Y:S05]  /*3620*/  @!P0 BRA `(.L_x_38) ;  /* 0x00000000007c8947 */ /* 0x000fea0003800000 */
[----:B------:R-:W-:Y:S01]  /*3630*/  IADD3 R97, PT, PT, -R104, RZ, RZ ;  /* 0x000000ff68617210 */ /* 0x000fe20007ffe1ff */
[----:B------:R-:W-:Y:S01]  /*3640*/  IMAD.MOV.U32 R96, RZ, RZ, RZ ;  /* 0x000000ffff607224 */ /* 0x000fe200078e00ff */
[----:B------:R-:W-:-:S05]  /*3650*/  DMUL.RP R98, R100, R98 ;  /* 0x0000006264627228 */ /* 0x000fca0000008000 */
[----:B------:R-:W-:-:S05]  /*3660*/  DFMA R96, R102, -R96, R100 ;  /* 0x800000606660722b */ /* 0x000fca0000000064 */
[----:B------:R-:W-:Y:S02]  /*3670*/  LOP3.LUT R105, R99, R105, RZ, 0x3c, !PT ;  /* 0x0000006963697212 */ /* 0x000fe400078e3cff */
[----:B------:R-:W-:-:S04]  /*3680*/  IADD3 R96, PT, PT, -R104, -0x43300000, RZ ;  /* 0xbcd0000068607810 */ /* 0x000fc80007ffe1ff */
[----:B------:R-:W-:-:S04]  /*3690*/  FSETP.NEU.AND P0, PT, |R97|, R96, PT ;  /* 0x000000606100720b */ /* 0x000fc80003f0d200 */
[----:B------:R-:W-:Y:S02]  /*36a0*/  FSEL R102, R98, R102, !P0 ;  /* 0x0000006662667208 */ /* 0x000fe40004000000 */
[----:B------:R-:W-:Y:S01]  /*36b0*/  FSEL R103, R105, R103, !P0 ;  /* 0x0000006769677208 */ /* 0x000fe20004000000 */
[----:B------:R-:W-:Y:S06]  /*36c0*/  BRA `(.L_x_38) ;  /* 0x0000000000547947 */ /* 0x000fec0003800000 */
.L_x_37:
[----:B------:R-:W-:-:S14]  /*36d0*/  DSETP.NAN.AND P0, PT, R98, R98, PT ;  /* 0x000000626200722a */ /* 0x000fdc0003f08000 */
[----:B------:R-:W-:Y:S05]  /*36e0*/  @P0 BRA `(.L_x_39) ;  /* 0x0000000000440947 */ /* 0x000fea0003800000 */
[----:B------:R-:W-:-:S14]  /*36f0*/  DSETP.NAN.AND P0, PT, R96, R96, PT ;  /* 0x000000606000722a */ /* 0x000fdc0003f08000 */
[----:B------:R-:W-:Y:S05]  /*3700*/  @P0 BRA `(.L_x_40) ;  /* 0x0000000000300947 */ /* 0x000fea0003800000 */
[----:B------:R-:W-:Y:S02]  /*3710*/  ISETP.NE.AND P0, PT, R112, R111, PT ;  /* 0x0000006f7000720c */ /* 0x000fe40003f05270 */
[----:B------:R-:W-:Y:S02]  /*3720*/  MOV R102, 0x0 ;  /* 0x0000000000667802 */ /* 0x000fe40000000f00 */
[----:B------:R-:W-:-:S09]  /*3730*/  MOV R103, 0xfff80000 ;  /* 0xfff8000000677802 */ /* 0x000fd20000000f00 */
[----:B------:R-:W-:Y:S05]  /*3740*/  @!P0 BRA `(.L_x_38) ;  /* 0x0000000000348947 */ /* 0x000fea0003800000 */
[----:B------:R-:W-:Y:S02]  /*3750*/  ISETP.NE.AND P0, PT, R112, 0x7ff00000, PT ;  /* 0x7ff000007000780c */ /* 0x000fe40003f05270 */
[----:B------:R-:W-:Y:S02]  /*3760*/  LOP3.LUT R103, R99, 0x80000000, R97, 0x48, !PT ;  /* 0x8000000063677812 */ /* 0x000fe400078e4861 */
[----:B------:R-:W-:-:S13]  /*3770*/  ISETP.EQ.OR P0, PT, R111, RZ, !P0 ;  /* 0x000000ff6f00720c */ /* 0x000fda0004702670 */
[----:B------:R-:W-:Y:S01]  /*3780*/  @P0 LOP3.LUT R96, R103, 0x7ff00000, RZ, 0xfc, !PT ;  /* 0x7ff0000067600812 */ /* 0x000fe200078efcff */
[----:B------:R-:W-:Y:S01]  /*3790*/  @!P0 IMAD.MOV.U32 R102, RZ, RZ, RZ ;  /* 0x000000ffff668224 */ /* 0x000fe200078e00ff */
[----:B------:R-:W-:Y:S02]  /*37a0*/  @P0 MOV R102, RZ ;  /* 0x000000ff00660202 */ /* 0x000fe40000000f00 */
[----:B------:R-:W-:Y:S01]  /*37b0*/  @P0 MOV R103, R96 ;  /* 0x0000006000670202 */ /* 0x000fe20000000f00 */
[----:B------:R-:W-:Y:S06]  /*37c0*/  BRA `(.L_x_38) ;  /* 0x0000000000147947 */ /* 0x000fec0003800000 */
.L_x_40:
[----:B------:R-:W-:Y:S01]  /*37d0*/  LOP3.LUT R103, R97, 0x80000, RZ, 0xfc, !PT ;  /* 0x0008000061677812 */ /* 0x000fe200078efcff */
[----:B------:R-:W-:Y:S01]  /*37e0*/  IMAD.MOV.U32 R102, RZ, RZ, R96 ;  /* 0x000000ffff667224 */ /* 0x000fe200078e0060 */
[----:B------:R-:W-:Y:S06]  /*37f0*/  BRA `(.L_x_38) ;  /* 0x0000000000087947 */ /* 0x000fec0003800000 */
.L_x_39:
[----:B------:R-:W-:Y:S02]  /*3800*/  LOP3.LUT R103, R99, 0x80000, RZ, 0xfc, !PT ;  /* 0x0008000063677812 */ /* 0x000fe400078efcff */
[----:B------:R-:W-:-:S07]  /*3810*/  MOV R102, R98 ;  /* 0x0000006200667202 */ /* 0x000fce0000000f00 */
.L_x_38:
[----:B------:R-:W-:Y:S01]  /*3820*/  MOV R96, R110 ;  /* 0x0000006e00607202 */ /* 0x000fe20000000f00 */
[----:B------:R-:W-:Y:S01]  /*3830*/  IMAD.MOV.U32 R109, RZ, RZ, R103 ;  /* 0x000000ffff6d7224 */ /* 0x000fe200078e0067 */
[----:B------:R-:W-:Y:S02]  /*3840*/  MOV R97, 0x0 ;  /* 0x0000000000617802 */ /* 0x000fe40000000f00 */
[----:B------:R-:W-:Y:S02]  /*3850*/  MOV R108, R102 ;  /* 0x00000066006c7202 */ /* 0x000fe40000000f00 */
[----:B------:R-:W-:Y:S05]  /*3860*/  RET.REL.NODEC R96 `(_Z10thermostatP6float3) ;  /* 0xffffffc460e47950 */ /* 0x000fea0003c3ffff */
        .weak           $__internal_3_$__cuda_sm20_dsqrt_rn_f64_mediumpath_v1
        .type           $__internal_3_$__cuda_sm20_dsqrt_rn_f64_mediumpath_v1,@function
        .size           $__internal_3_$__cuda_sm20_dsqrt_rn_f64_mediumpath_v1,(.L_x_48 - $__internal_3_$__cuda_sm20_dsqrt_rn_f64_mediumpath_v1)
$__internal_3_$__cuda_sm20_dsqrt_rn_f64_mediumpath_v1:
[----:B------:R-:W-:Y:S01]  /*3870*/  ISETP.GE.U32.AND P0, PT, R106, -0x3400000, PT ;  /* 0xfcc000006a00780c */ /* 0x000fe20003f06070 */
[----:B------:R-:W-:Y:S01]  /*3880*/  IMAD.MOV.U32 R101, RZ, RZ, R103 ;  /* 0x000000ffff657224 */ /* 0x000fe200078e0067 */
[----:B------:R-:W-:Y:S02]  /*3890*/  MOV R102, R108 ;  /* 0x0000006c00667202 */ /* 0x000fe40000000f00 */
[----:B------:R-:W-:-:S09]  /*38a0*/  MOV R103, R109 ;  /* 0x0000006d00677202 */ /* 0x000fd20000000f00 */
[----:B------:R-:W-:Y:S05]  /*38b0*/  @!P0 BRA `(.L_x_41) ;  /* 0x0000000000208947 */ /* 0x000fea0003800000 */
[----:B------:R-:W-:-:S10]  /*38c0*/  DFMA.RM R98, R96, R100, R98 ;  /* 0x000000646062722b */ /* 0x000fd40000004062 */
[----:B------:R-:W-:-:S05]  /*38d0*/  IADD3 R96, P0, PT, R98, 0x1, RZ ;  /* 0x0000000162607810 */ /* 0x000fca0007f1e0ff */
[----:B------:R-:W-:-:S06]  /*38e0*/  IMAD.X R97, RZ, RZ, R99, P0 ;  /* 0x000000ffff617224 */ /* 0x000fcc00000e0663 */
[----:B------:R-:W-:-:S08]  /*38f0*/  DFMA.RP R102, -R98, R96, R102 ;  /* 0x000000606266722b */ /* 0x000fd00000008166 */
[----:B------:R-:W-:-:S06]  /*3900*/  DSETP.GT.AND P0, PT, R102, RZ, PT ;  /* 0x000000ff6600722a */ /* 0x000fcc0003f04000 */
[----:B------:R-:W-:Y:S02]  /*3910*/  FSEL R96, R96, R98, P0 ;  /* 0x0000006260607208 */ /* 0x000fe40000000000 */
[----:B------:R-:W-:Y:S01]  /*3920*/  FSEL R97, R97, R99, P0 ;  /* 0x0000006361617208 */ /* 0x000fe20000000000 */
[----:B------:R-:W-:Y:S06]  /*3930*/  BRA `(.L_x_42) ;  /* 0x0000000000647947 */ /* 0x000fec0003800000 */
.L_x_41:
[----:B------:R-:W-:-:S14]  /*3940*/  DSETP.NE.AND P0, PT, R102, RZ, PT ;  /* 0x000000ff6600722a */ /* 0x000fdc0003f05000 */
[----:B------:R-:W-:Y:S05]  /*3950*/  @!P0 BRA `(.L_x_43) ;  /* 0x0000000000588947 */ /* 0x000fea0003800000 */
[----:B------:R-:W-:-:S13]  /*3960*/  ISETP.GE.AND P0, PT, R103, RZ, PT ;  /* 0x000000ff6700720c */ /* 0x000fda0003f06270 */
[----:B------:R-:W-:Y:S02]  /*3970*/  @!P0 MOV R96, 0x0 ;  /* 0x0000000000608802 */ /* 0x000fe40000000f00 */
[----:B------:R-:W-:Y:S01]  /*3980*/  @!P0 MOV R97, 0xfff80000 ;  /* 0xfff8000000618802 */ /* 0x000fe20000000f00 */
[----:B------:R-:W-:Y:S06]  /*3990*/  @!P0 BRA `(.L_x_42) ;  /* 0x00000000004c8947 */ /* 0x000fec0003800000 */
[----:B------:R-:W-:-:S13]  /*39a0*/  ISETP.GT.AND P0, PT, R103, 0x7fefffff, PT ;  /* 0x7fefffff6700780c */ /* 0x000fda0003f04270 */
[----:B------:R-:W-:Y:S05]  /*39b0*/  @P0 BRA `(.L_x_43) ;  /* 0x0000000000400947 */ /* 0x000fea0003800000 */
[----:B------:R-:W-:Y:S01]  /*39c0*/  DMUL R102, R102, 8.11296384146066816958e+31 ;  /* 0x4690000066667828 */ /* 0x000fe20000000000 */
[----:B------:R-:W-:Y:S02]  /*39d0*/  IMAD.MOV.U32 R100, RZ, RZ, RZ ;  /* 0x000000ffff647224 */ /* 0x000fe400078e00ff */
[----:B------:R-:W-:Y:S01]  /*39e0*/  HFMA2 R97, -RZ, RZ, 1.9609375, 0 ;  /* 0x3fd80000ff617431 */ /* 0x000fe200000001ff */
[----:B------:R-:W-:Y:S02]  /*39f0*/  MOV R96, 0x0 ;  /* 0x0000000000607802 */ /* 0x000fe40000000f00 */
[----:B------:R-:W0:Y:S02]  /*3a00*/  MUFU.RSQ64H R101, R103 ;  /* 0x0000006700657308 */ /* 0x000e240000001c00 */
[----:B0-----:R-:W-:-:S08]  /*3a10*/  DMUL R98, R100, R100 ;  /* 0x0000006464627228 */ /* 0x001fd00000000000 */
[----:B------:R-:W-:-:S08]  /*3a20*/  DFMA R98, R102, -R98, 1 ;  /* 0x3ff000006662742b */ /* 0x000fd00000000862 */
[----:B------:R-:W-:Y:S02]  /*3a30*/  DFMA R96, R98, R96, 0.5 ;  /* 0x3fe000006260742b */ /* 0x000fe40000000060 */
[----:B------:R-:W-:-:S08]  /*3a40*/  DMUL R98, R100, R98 ;  /* 0x0000006264627228 */ /* 0x000fd00000000000 */
[----:B------:R-:W-:-:S08]  /*3a50*/  DFMA R98, R96, R98, R100 ;  /* 0x000000626062722b */ /* 0x000fd00000000064 */
[----:B------:R-:W-:Y:S02]  /*3a60*/  DMUL R96, R102, R98 ;  /* 0x0000006266607228 */ /* 0x000fe40000000000 */
[----:B------:R-:W-:-:S06]  /*3a70*/  VIADD R99, R99, 0xfff00000 ;  /* 0xfff0000063637836 */ /* 0x000fcc0000000000 */
[----:B------:R-:W-:-:S08]  /*3a80*/  DFMA R100, R96, -R96, R102 ;  /* 0x800000606064722b */ /* 0x000fd00000000066 */
[----:B------:R-:W-:-:S10]  /*3a90*/  DFMA R96, R98, R100, R96 ;  /* 0x000000646260722b */ /* 0x000fd40000000060 */
[----:B------:R-:W-:Y:S01]  /*3aa0*/  IADD3 R97, PT, PT, R97, -0x3500000, RZ ;  /* 0xfcb0000061617810 */ /* 0x000fe20007ffe0ff */
[----:B------:R-:W-:Y:S06]  /*3ab0*/  BRA `(.L_x_42) ;  /* 0x0000000000047947 */ /* 0x000fec0003800000 */
.L_x_43:
[----:B------:R-:W-:-:S11]  /*3ac0*/  DADD R96, R102, R102 ;  /* 0x0000000066607229 */ /* 0x000fd60000000066 */
.L_x_42:
[----:B------:R-:W-:-:S04]  /*3ad0*/  MOV R105, 0x0 ;  /* 0x0000000000697802 */ /* 0x000fc80000000f00 */
[----:B------:R-:W-:Y:S05]  /*3ae0*/  RET.REL.NODEC R104 `(_Z10thermostatP6float3) ;  /* 0xffffffc468447950 */ /* 0x000fea0003c3ffff */
.L_x_44:
        /* <DEDUP_REMOVED lines=9> */
.L_x_48:


//--------------------- .nv.shared.reserved.0     --------------------------
	.section	.nv.shared.reserved.0,"aw",@nobits
	.weak		__nv_reservedSMEM_offset_0_alias
	.size		__nv_reservedSMEM_offset_0_alias, 0, 64
	.other		__nv_reservedSMEM_offset_0_alias,@"STO_CUDA_RESERVED_SHARED STV_DEFAULT"
__nv_reservedSMEM_offset_0_alias:
	.zero		0
	.zero		64


//--------------------- .nv.global                --------------------------
	.section	.nv.global,"aw",@nobits
.nv.global:
	.type		_ZN34_INTERNAL_75ee2e64_4_k_cu_e42bec436thrust24THRUST_300001_SM_1000_NS3seqE,@object
	.size		_ZN34_INTERNAL_75ee2e64_4_k_cu_e42bec436thrust24THRUST_300001_SM_1000_NS3seqE,(_ZN34_INTERNAL_75ee2e64_4_k_cu_e42bec434cuda3std3__48in_placeE - _ZN34_INTERNAL_75ee2e64_4_k_cu_e42bec436thrust24THRUST_300001_SM_1000_NS3seqE)
_ZN34_INTERNAL_75ee2e64_4_k_cu_e42bec436thrust24THRUST_300001_SM_1000_NS3seqE:
	.zero		1
	.type		_ZN34_INTERNAL_75ee2e64_4_k_cu_e42bec434cuda3std3__48in_placeE,@object
	.size		_ZN34_INTERNAL_75ee2e64_4_k_cu_e42bec434cuda3std3__48in_placeE,(_ZN34_INTERNAL_75ee2e64_4_k_cu_e42bec434cuda3std6ranges3__45__cpo4sizeE - _ZN34_INTERNAL_75ee2e64_4_k_cu_e42bec434cuda3std3__48in_placeE)
_ZN34_INTERNAL_75ee2e64_4_k_cu_e42bec434cuda3std3__48in_placeE:
	.zero		1
	.type		_ZN34_INTERNAL_75ee2e64_4_k_cu_e42bec434cuda3std6ranges3__45__cpo4sizeE,@object
	.size		_ZN34_INTERNAL_75ee2e64_4_k_cu_e42bec434cuda3std6ranges3__45__cpo4sizeE,(_ZN34_INTERNAL_75ee2e64_4_k_cu_e42bec436thrust24THRUST_300001_SM_1000_NS12placeholders2_3E - _ZN34_INTERNAL_75ee2e64_4_k_cu_e42bec434cuda3std6ranges3__45__cpo4sizeE)
_ZN34_INTERNAL_75ee2e64_4_k_cu_e42bec434cuda3std6ranges3__45__cpo4sizeE:
	.zero		1
	.type		_ZN34_INTERNAL_75ee2e64_4_k_cu_e42bec436thrust24THRUST_300001_SM_1000_NS12placeholders2_3E,@object
	.size		_ZN34_INTERNAL_75ee2e64_4_k_cu_e42bec436thrust24THRUST_300001_SM_1000_NS12placeholders2_3E,(_ZN34_INTERNAL_75ee2e64_4_k_cu_e42bec434cuda3std3__45__cpo6cbeginE - _ZN34_INTERNAL_75ee2e64_4_k_cu_e42bec436thrust24THRUST_300001_SM_1000_NS12placeholders2_3E)
_ZN34_INTERNAL_75ee2e64_4_k_cu_e42bec436thrust24THRUST_300001_SM_1000_NS12placeholders2_3E:
	.zero		1
	.type		_ZN34_INTERNAL_75ee2e64_4_k_cu_e42bec434cuda3std3__45__cpo6cbeginE,@object
	.size		_ZN34_INTERNAL_75ee2e64_4_k_cu_e42bec434cuda3std3__45__cpo6cbeginE,(_ZN34_INTERNAL_75ee2e64_4_k_cu_e42bec434cuda3std6ranges3__45__cpo6cbeginE - _ZN34_INTERNAL_75ee2e64_4_k_cu_e42bec434cuda3std3__45__cpo6cbeginE)
_ZN34_INTERNAL_75ee2e64_4_k_cu_e42bec434cuda3std3__45__cpo6cbeginE:
	.zero		1
	.type		_ZN34_INTERNAL_75ee2e64_4_k_cu_e42bec434cuda3std6ranges3__45__cpo6cbeginE,@object
	.size		_ZN34_INTERNAL_75ee2e64_4_k_cu_e42bec434cuda3std6ranges3__45__cpo6cbeginE,(_ZN34_INTERNAL_75ee2e64_4_k_cu_e42bec436thrust24THRUST_300001_SM_1000_NS12placeholders2_7E - _ZN34_INTERNAL_75ee2e64_4_k_cu_e42bec434cuda3std6ranges3__45__cpo6cbeginE)
_ZN34_INTERNAL_75ee2e64_4_k_cu_e42bec434cuda3std6ranges3__45__cpo6cbeginE:
	.zero		1
	.type		_ZN34_INTERNAL_75ee2e64_4_k_cu_e42bec436thrust24THRUST_300001_SM_1000_NS12placeholders2_7E,@object
	.size		_ZN34_INTERNAL_75ee2e64_4_k_cu_e42bec436thrust24THRUST_300001_SM_1000_NS12placeholders2_7E,(_ZN34_INTERNAL_75ee2e64_4_k_cu_e42bec434cuda3std3__45__cpo7crbeginE - _ZN34_INTERNAL_75ee2e64_4_k_cu_e42bec436thrust24THRUST_300001_SM_1000_NS12placeholders2_7E)
_ZN34_INTERNAL_75ee2e64_4_k_cu_e42bec436thrust24THRUST_300001_SM_1000_NS12placeholders2_7E:
	.zero		1
	.type		_ZN34_INTERNAL_75ee2e64_4_k_cu_e42bec434cuda3std3__45__cpo7crbeginE,@object
	.size		_ZN34_INTERNAL_75ee2e64_4_k_cu_e42bec434cuda3std3__45__cpo7crbeginE,(_ZN34_INTERNAL_75ee2e64_4_k_cu_e42bec434cuda3std6ranges3__45__cpo4nextE - _ZN34_INTERNAL_75ee2e64_4_k_cu_e42bec434cuda3std3__45__cpo7crbeginE)
_ZN34_INTERNAL_75ee2e64_4_k_cu_e42bec434cuda3std3__45__cpo7crbeginE:
	.zero		1
	.type		_ZN34_INTERNAL_75ee2e64_4_k_cu_e42bec434cuda3std6ranges3__45__cpo4nextE,@object
	.size		_ZN34_INTERNAL_75ee2e64_4_k_cu_e42bec434cuda3std6ranges3__45__cpo4nextE,(_ZN34_INTERNAL_75ee2e64_4_k_cu_e42bec434cuda3std6ranges3__45__cpo4swapE - _ZN34_INTERNAL_75ee2e64_4_k_cu_e42bec434cuda3std6ranges3__45__cpo4nextE)
_ZN34_INTERNAL_75ee2e64_4_k_cu_e42bec434cuda3std6ranges3__45__cpo4nextE:
	.zero		1
	.type		_ZN34_INTERNAL_75ee2e64_4_k_cu_e42bec434cuda3std6ranges3__45__cpo4swapE,@object
	.size		_ZN34_INTERNAL_75ee2e64_4_k_cu_e42bec434cuda3std6ranges3__45__cpo4swapE,(_ZN34_INTERNAL_75ee2e64_4_k_cu_e42bec436thrust24THRUST_300001_SM_1000_NS8cuda_cub10par_nosyncE - _ZN34_INTERNAL_75ee2e64_4_k_cu_e42bec434cuda3std6ranges3__45__cpo4swapE)
_ZN34_INTERNAL_75ee2e64_4_k_cu_e42bec434cuda3std6ranges3__45__cpo4swapE:
	.zero		1
	.type		_ZN34_INTERNAL_75ee2e64_4_k_cu_e42bec436thrust24THRUST_300001_SM_1000_NS8cuda_cub10par_nosyncE,@object
	.size		_ZN34_INTERNAL_75ee2e64_4_k_cu_e42bec436thrust24THRUST_300001_SM_1000_NS8cuda_cub10par_nosyncE,(_ZN34_INTERNAL_75ee2e64_4_k_cu_e42bec436thrust24THRUST_300001_SM_1000_NS12placeholders2_9E - _ZN34_INTERNAL_75ee2e64_4_k_cu_e42bec436thrust24THRUST_300001_SM_1000_NS8cuda_cub10par_nosyncE)
_ZN34_INTERNAL_75ee2e64_4_k_cu_e42bec436thrust24THRUST_300001_SM_1000_NS8cuda_cub10par_nosyncE:
	.zero		1
	.type		_ZN34_INTERNAL_75ee2e64_4_k_cu_e42bec436thrust24THRUST_300001_SM_1000_NS12placeholders2_9E,@object
	.size		_ZN34_INTERNAL_75ee2e64_4_k_cu_e42bec436thrust24THRUST_300001_SM_1000_NS12placeholders2_9E,(_ZN34_INTERNAL_75ee2e64_4_k_cu_e42bec434cuda3std3__436_GLOBAL__N__75ee2e64_4_k_cu_e42bec436ignoreE - _ZN34_INTERNAL_75ee2e64_4_k_cu_e42bec436thrust24THRUST_300001_SM_1000_NS12placeholders2_9E)
_ZN34_INTERNAL_75ee2e64_4_k_cu_e42bec436thrust24THRUST_300001_SM_1000_NS12placeholders2_9E:
	.zero		1
	.type		_ZN34_INTERNAL_75ee2e64_4_k_cu_e42bec434cuda3std3__436_GLOBAL__N__75ee2e64_4_k_cu_e42bec436ignoreE,@object
	.size		_ZN34_INTERNAL_75ee2e64_4_k_cu_e42bec434cuda3std3__436_GLOBAL__N__75ee2e64_4_k_cu_e42bec436ignoreE,(_ZN34_INTERNAL_75ee2e64_4_k_cu_e42bec434cuda3std6ranges3__45__cpo4dataE - _ZN34_INTERNAL_75ee2e64_4_k_cu_e42bec434cuda3std3__436_GLOBAL__N__75ee2e64_4_k_cu_e42bec436ignoreE)
_ZN34_INTERNAL_75ee2e64_4_k_cu_e42bec434cuda3std3__436_GLOBAL__N__75ee2e64_4_k_cu_e42bec436ignoreE:
	.zero		1
	.type		_ZN34_INTERNAL_75ee2e64_4_k_cu_e42bec434cuda3std6ranges3__45__cpo4dataE,@object
	.size		_ZN34_INTERNAL_75ee2e64_4_k_cu_e42bec434cuda3std6ranges3__45__cpo4dataE,(_ZN34_INTERNAL_75ee2e64_4_k_cu_e42bec436thrust24THRUST_300001_SM_1000_NS12placeholders2_1E - _ZN34_INTERNAL_75ee2e64_4_k_cu_e42bec434cuda3std6ranges3__45__cpo4dataE)
_ZN34_INTERNAL_75ee2e64_4_k_cu_e42bec434cuda3std6ranges3__45__cpo4dataE:
	.zero		1
	.type		_ZN34_INTERNAL_75ee2e64_4_k_cu_e42bec436thrust24THRUST_300001_SM_1000_NS12placeholders2_1E,@object
	.size		_ZN34_INTERNAL_75ee2e64_4_k_cu_e42bec436thrust24THRUST_300001_SM_1000_NS12placeholders2_1E,(_ZN34_INTERNAL_75ee2e64_4_k_cu_e42bec434cuda3std3__45__cpo5beginE - _ZN34_INTERNAL_75ee2e64_4_k_cu_e42bec436thrust24THRUST_300001_SM_1000_NS12placeholders2_1E)
_ZN34_INTERNAL_75ee2e64_4_k_cu_e42bec436thrust24THRUST_300001_SM_1000_NS12placeholders2_1E:
	.zero		1
	.type		_ZN34_INTERNAL_75ee2e64_4_k_cu_e42bec434cuda3std3__45__cpo5beginE,@object
	.size		_ZN34_INTERNAL_75ee2e64_4_k_cu_e42bec434cuda3std3__45__cpo5beginE,(_ZN34_INTERNAL_75ee2e64_4_k_cu_e42bec434cuda3std6ranges3__45__cpo5beginE - _ZN34_INTERNAL_75ee2e64_4_k_cu_e42bec434cuda3std3__45__cpo5beginE)
_ZN34_INTERNAL_75ee2e64_4_k_cu_e42bec434cuda3std3__45__cpo5beginE:
	.zero		1
	.type		_ZN34_INTERNAL_75ee2e64_4_k_cu_e42bec434cuda3std6ranges3__45__cpo5beginE,@object
	.size		_ZN34_INTERNAL_75ee2e64_4_k_cu_e42bec434cuda3std6ranges3__45__cpo5beginE,(_ZN34_INTERNAL_75ee2e64_4_k_cu_e42bec436thrust24THRUST_300001_SM_1000_NS12placeholders2_5E - _ZN34_INTERNAL_75ee2e64_4_k_cu_e42bec434cuda3std6ranges3__45__cpo5beginE)
_ZN34_INTERNAL_75ee2e64_4_k_cu_e42bec434cuda3std6ranges3__45__cpo5beginE:
	.zero		1
	.type		_ZN34_INTERNAL_75ee2e64_4_k_cu_e42bec436thrust24THRUST_300001_SM_1000_NS12placeholders2_5E,@object
	.size		_ZN34_INTERNAL_75ee2e64_4_k_cu_e42bec436thrust24THRUST_300001_SM_1000_NS12placeholders2_5E,(_ZN34_INTERNAL_75ee2e64_4_k_cu_e42bec434cuda3std3__45__cpo6rbeginE - _ZN34_INTERNAL_75ee2e64_4_k_cu_e42bec436thrust24THRUST_300001_SM_1000_NS12placeholders2_5E)
_ZN34_INTERNAL_75ee2e64_4_k_cu_e42bec436thrust24THRUST_300001_SM_1000_NS12placeholders2_5E:
	.zero		1
	.type		_ZN34_INTERNAL_75ee2e64_4_k_cu_e42bec434cuda3std3__45__cpo6rbeginE,@object
	.size		_ZN34_INTERNAL_75ee2e64_4_k_cu_e42bec434cuda3std3__45__cpo6rbeginE,(_ZN34_INTERNAL_75ee2e64_4_k_cu_e42bec434cuda3std6ranges3__45__cpo7advanceE - _ZN34_INTERNAL_75ee2e64_4_k_cu_e42bec434cuda3std3__45__cpo6rbeginE)
_ZN34_INTERNAL_75ee2e64_4_k_cu_e42bec434cuda3std3__45__cpo6rbeginE:
	.zero		1
	.type		_ZN34_INTERNAL_75ee2e64_4_k_cu_e42bec434cuda3std6ranges3__45__cpo7advanceE,@object
	.size		_ZN34_INTERNAL_75ee2e64_4_k_cu_e42bec434cuda3std6ranges3__45__cpo7advanceE,(_ZN34_INTERNAL_75ee2e64_4_k_cu_e42bec434cuda3std3__47nulloptE - _ZN34_INTERNAL_75ee2e64_4_k_cu_e42bec434cuda3std6ranges3__45__cpo7advanceE)
_ZN34_INTERNAL_75ee2e64_4_k_cu_e42bec434cuda3std6ranges3__45__cpo7advanceE:
	.zero		1
	.type		_ZN34_INTERNAL_75ee2e64_4_k_cu_e42bec434cuda3std3__47nulloptE,@object
	.size		_ZN34_INTERNAL_75ee2e64_4_k_cu_e42bec434cuda3std3__47nulloptE,(_ZN34_INTERNAL_75ee2e64_4_k_cu_e42bec434cuda3std6ranges3__45__cpo8distanceE - _ZN34_INTERNAL_75ee2e64_4_k_cu_e42bec434cuda3std3__47nulloptE)
_ZN34_INTERNAL_75ee2e64_4_k_cu_e42bec434cuda3std3__47nulloptE:
	.zero		1
	.type		_ZN34_INTERNAL_75ee2e64_4_k_cu_e42bec434cuda3std6ranges3__45__cpo8distanceE,@object
	.size		_ZN34_INTERNAL_75ee2e64_4_k_cu_e42bec434cuda3std6ranges3__45__cpo8distanceE,(_ZN34_INTERNAL_75ee2e64_4_k_cu_e42bec436thrust24THRUST_300001_SM_1000_NS12placeholders3_10E - _ZN34_INTERNAL_75ee2e64_4_k_cu_e42bec434cuda3std6ranges3__45__cpo8distanceE)
_ZN34_INTERNAL_75ee2e64_4_k_cu_e42bec434cuda3std6ranges3__45__cpo8distanceE:
	.zero		1
	.type		_ZN34_INTERNAL_75ee2e64_4_k_cu_e42bec436thrust24THRUST_300001_SM_1000_NS12placeholders3_10E,@object
	.size		_ZN34_INTERNAL_75ee2e64_4_k_cu_e42bec436thrust24THRUST_300001_SM_1000_NS12placeholders3_10E,(_ZN34_INTERNAL_75ee2e64_4_k_cu_e42bec434cuda3std3__419piecewise_constructE - _ZN34_INTERNAL_75ee2e64_4_k_cu_e42bec436thrust24THRUST_300001_SM_1000_NS12placeholders3_10E)
_ZN34_INTERNAL_75ee2e64_4_k_cu_e42bec436thrust24THRUST_300001_SM_1000_NS12placeholders3_10E:
	.zero		1
	.type		_ZN34_INTERNAL_75ee2e64_4_k_cu_e42bec434cuda3std3__419piecewise_constructE,@object
	.size		_ZN34_INTERNAL_75ee2e64_4_k_cu_e42bec434cuda3std3__419piecewise_constructE,(_ZN34_INTERNAL_75ee2e64_4_k_cu_e42bec434cuda3std6ranges3__45__cpo5cdataE - _ZN34_INTERNAL_75ee2e64_4_k_cu_e42bec434cuda3std3__419piecewise_constructE)
_ZN34_INTERNAL_75ee2e64_4_k_cu_e42bec434cuda3std3__419piecewise_constructE:
	.zero		1
	.type		_ZN34_INTERNAL_75ee2e64_4_k_cu_e42bec434cuda3std6ranges3__45__cpo5cdataE,@object
	.size		_ZN34_INTERNAL_75ee2e64_4_k_cu_e42bec434cuda3std6ranges3__45__cpo5cdataE,(_ZN34_INTERNAL_75ee2e64_4_k_cu_e42bec436thrust24THRUST_300001_SM_1000_NS12placeholders2_2E - _ZN34_INTERNAL_75ee2e64_4_k_cu_e42bec434cuda3std6ranges3__45__cpo5cdataE)
_ZN34_INTERNAL_75ee2e64_4_k_cu_e42bec434cuda3std6ranges3__45__cpo5cdataE:
	.zero		1
	.type		_ZN34_INTERNAL_75ee2e64_4_k_cu_e42bec436thrust24THRUST_300001_SM_1000_NS12placeholders2_2E,@object
	.size		_ZN34_INTERNAL_75ee2e64_4_k_cu_e42bec436thrust24THRUST_300001_SM_1000_NS12placeholders2_2E,(_ZN34_INTERNAL_75ee2e64_4_k_cu_e42bec434cuda3std3__45__cpo3endE - _ZN34_INTERNAL_75ee2e64_4_k_cu_e42bec436thrust24THRUST_300001_SM_1000_NS12placeholders2_2E)
_ZN34_INTERNAL_75ee2e64_4_k_cu_e42bec436thrust24THRUST_300001_SM_1000_NS12placeholders2_2E:
	.zero		1
	.type		_ZN34_INTERNAL_75ee2e64_4_k_cu_e42bec434cuda3std3__45__cpo3endE,@object
	.size		_ZN34_INTERNAL_75ee2e64_4_k_cu_e42bec434cuda3std3__45__cpo3endE,(_ZN34_INTERNAL_75ee2e64_4_k_cu_e42bec434cuda3std6ranges3__45__cpo3endE - _ZN34_INTERNAL_75ee2e64_4_k_cu_e42bec434cuda3std3__45__cpo3endE)
_ZN34_INTERNAL_75ee2e64_4_k_cu_e42bec434cuda3std3__45__cpo3endE:
	.zero		1
	.type		_ZN34_INTERNAL_75ee2e64_4_k_cu_e42bec434cuda3std6ranges3__45__cpo3endE,@object
	.size		_ZN34_INTERNAL_75ee2e64_4_k_cu_e42bec434cuda3std6ranges3__45__cpo3endE,(_ZN34_INTERNAL_75ee2e64_4_k_cu_e42bec436thrust24THRUST_300001_SM_1000_NS12placeholders2_6E - _ZN34_INTERNAL_75ee2e64_4_k_cu_e42bec434cuda3std6ranges3__45__cpo3endE)
_ZN34_INTERNAL_75ee2e64_4_k_cu_e42bec434cuda3std6ranges3__45__cpo3endE:
	.zero		1
	.type		_ZN34_INTERNAL_75ee2e64_4_k_cu_e42bec436thrust24THRUST_300001_SM_1000_NS12placeholders2_6E,@object
	.size		_ZN34_INTERNAL_75ee2e64_4_k_cu_e42bec436thrust24THRUST_300001_SM_1000_NS12placeholders2_6E,(_ZN34_INTERNAL_75ee2e64_4_k_cu_e42bec434cuda3std3__45__cpo4rendE - _ZN34_INTERNAL_75ee2e64_4_k_cu_e42bec436thrust24THRUST_300001_SM_1000_NS12placeholders2_6E)
_ZN34_INTERNAL_75ee2e64_4_k_cu_e42bec436thrust24THRUST_300001_SM_1000_NS12placeholders2_6E:
	.zero		1
	.type		_ZN34_INTERNAL_75ee2e64_4_k_cu_e42bec434cuda3std3__45__cpo4rendE,@object
	.size		_ZN34_INTERNAL_75ee2e64_4_k_cu_e42bec434cuda3std3__45__cpo4rendE,(_ZN34_INTERNAL_75ee2e64_4_k_cu_e42bec434cuda3std6ranges3__45__cpo9iter_swapE - _ZN34_INTERNAL_75ee2e64_4_k_cu_e42bec434cuda3std3__45__cpo4rendE)
_ZN34_INTERNAL_75ee2e64_4_k_cu_e42bec434cuda3std3__45__cpo4rendE:
	.zero		1
	.type		_ZN34_INTERNAL_75ee2e64_4_k_cu_e42bec434cuda3std6ranges3__45__cpo9iter_swapE,@object
	.size		_ZN34_INTERNAL_75ee2e64_4_k_cu_e42bec434cuda3std6ranges3__45__cpo9iter_swapE,(_ZN34_INTERNAL_75ee2e64_4_k_cu_e42bec434cuda3std3__48unexpectE - _ZN34_INTERNAL_75ee2e64_4_k_cu_e42bec434cuda3std6ranges3__45__cpo9iter_swapE)
_ZN34_INTERNAL_75ee2e64_4_k_cu_e42bec434cuda3std6ranges3__45__cpo9iter_swapE:
	.zero		1
	.type		_ZN34_INTERNAL_75ee2e64_4_k_cu_e42bec434cuda3std3__48unexpectE,@object
	.size		_ZN34_INTERNAL_75ee2e64_4_k_cu_e42bec434cuda3std3__48unexpectE,(_ZN34_INTERNAL_75ee2e64_4_k_cu_e42bec436thrust24THRUST_300001_SM_1000_NS8cuda_cub3parE - _ZN34_INTERNAL_75ee2e64_4_k_cu_e42bec434cuda3std3__48unexpectE)
_ZN34_INTERNAL_75ee2e64_4_k_cu_e42bec434cuda3std3__48unexpectE:
	.zero		1
	.type		_ZN34_INTERNAL_75ee2e64_4_k_cu_e42bec436thrust24THRUST_300001_SM_1000_NS8cuda_cub3parE,@object
	.size		_ZN34_INTERNAL_75ee2e64_4_k_cu_e42bec436thrust24THRUST_300001_SM_1000_NS8cuda_cub3parE,(_ZN34_INTERNAL_75ee2e64_4_k_cu_e42bec436thrust24THRUST_300001_SM_1000_NS12placeholders2_4E - _ZN34_INTERNAL_75ee2e64_4_k_cu_e42bec436thrust24THRUST_300001_SM_1000_NS8cuda_cub3parE)
_ZN34_INTERNAL_75ee2e64_4_k_cu_e42bec436thrust24THRUST_300001_SM_1000_NS8cuda_cub3parE:
	.zero		1
	.type		_ZN34_INTERNAL_75ee2e64_4_k_cu_e42bec436thrust24THRUST_300001_SM_1000_NS12placeholders2_4E,@object
	.size		_ZN34_INTERNAL_75ee2e64_4_k_cu_e42bec436thrust24THRUST_300001_SM_1000_NS12placeholders2_4E,(_ZN34_INTERNAL_75ee2e64_4_k_cu_e42bec434cuda3std3__45__cpo4cendE - _ZN34_INTERNAL_75ee2e64_4_k_cu_e42bec436thrust24THRUST_300001_SM_1000_NS12placeholders2_4E)
_ZN34_INTERNAL_75ee2e64_4_k_cu_e42bec436thrust24THRUST_300001_SM_1000_NS12placeholders2_4E:
	.zero		1
	.type		_ZN34_INTERNAL_75ee2e64_4_k_cu_e42bec434cuda3std3__45__cpo4cendE,@object
	.size		_ZN34_INTERNAL_75ee2e64_4_k_cu_e42bec434cuda3std3__45__cpo4cendE,(_ZN34_INTERNAL_75ee2e64_4_k_cu_e42bec434cuda3std6ranges3__45__cpo4cendE - _ZN34_INTERNAL_75ee2e64_4_k_cu_e42bec434cuda3std3__45__cpo4cendE)
_ZN34_INTERNAL_75ee2e64_4_k_cu_e42bec434cuda3std3__45__cpo4cendE:
	.zero		1
	.type		_ZN34_INTERNAL_75ee2e64_4_k_cu_e42bec434cuda3std6ranges3__45__cpo4cendE,@object
	.size		_ZN34_INTERNAL_75ee2e64_4_k_cu_e42bec434cuda3std6ranges3__45__cpo4cendE,(_ZN34_INTERNAL_75ee2e64_4_k_cu_e42bec434cuda3std3__420unreachable_sentinelE - _ZN34_INTERNAL_75ee2e64_4_k_cu_e42bec434cuda3std6ranges3__45__cpo4cendE)
_ZN34_INTERNAL_75ee2e64_4_k_cu_e42bec434cuda3std6ranges3__45__cpo4cendE:
	.zero		1
	.type		_ZN34_INTERNAL_75ee2e64_4_k_cu_e42bec434cuda3std3__420unreachable_sentinelE,@object
	.size		_ZN34_INTERNAL_75ee2e64_4_k_cu_e42bec434cuda3std3__420unreachable_sentinelE,(_ZN34_INTERNAL_75ee2e64_4_k_cu_e42bec434cuda3std6ranges3__45__cpo5ssizeE - _ZN34_INTERNAL_75ee2e64_4_k_cu_e42bec434cuda3std3__420unreachable_sentinelE)
_ZN34_INTERNAL_75ee2e64_4_k_cu_e42bec434cuda3std3__420unreachable_sentinelE:
	.zero		1
	.type		_ZN34_INTERNAL_75ee2e64_4_k_cu_e42bec434cuda3std6ranges3__45__cpo5ssizeE,@object
	.size		_ZN34_INTERNAL_75ee2e64_4_k_cu_e42bec434cuda3std6ranges3__45__cpo5ssizeE,(_ZN34_INTERNAL_75ee2e64_4_k_cu_e42bec436thrust24THRUST_300001_SM_1000_NS12placeholders2_8E - _ZN34_INTERNAL_75ee2e64_4_k_cu_e42bec434cuda3std6ranges3__45__cpo5ssizeE)
_ZN34_INTERNAL_75ee2e64_4_k_cu_e42bec434cuda3std6ranges3__45__cpo5ssizeE:
	.zero		1
	.type		_ZN34_INTERNAL_75ee2e64_4_k_cu_e42bec436thrust24THRUST_300001_SM_1000_NS12placeholders2_8E,@object
	.size		_ZN34_INTERNAL_75ee2e64_4_k_cu_e42bec436thrust24THRUST_300001_SM_1000_NS12placeholders2_8E,(_ZN34_INTERNAL_75ee2e64_4_k_cu_e42bec434cuda3std3__45__cpo5crendE - _ZN34_INTERNAL_75ee2e64_4_k_cu_e42bec436thrust24THRUST_300001_SM_1000_NS12placeholders2_8E)
_ZN34_INTERNAL_75ee2e64_4_k_cu_e42bec436thrust24THRUST_300001_SM_1000_NS12placeholders2_8E:
	.zero		1
	.type		_ZN34_INTERNAL_75ee2e64_4_k_cu_e42bec434cuda3std3__45__cpo5crendE,@object
	.size		_ZN34_INTERNAL_75ee2e64_4_k_cu_e42bec434cuda3std3__45__cpo5crendE,(_ZN34_INTERNAL_75ee2e64_4_k_cu_e42bec434cuda3std6ranges3__45__cpo4prevE - _ZN34_INTERNAL_75ee2e64_4_k_cu_e42bec434cuda3std3__45__cpo5crendE)
_ZN34_INTERNAL_75ee2e64_4_k_cu_e42bec434cuda3std3__45__cpo5crendE:
	.zero		1
	.type		_ZN34_INTERNAL_75ee2e64_4_k_cu_e42bec434cuda3std6ranges3__45__cpo4prevE,@object
	.size		_ZN34_INTERNAL_75ee2e64_4_k_cu_e42bec434cuda3std6ranges3__45__cpo4prevE,(_ZN34_INTERNAL_75ee2e64_4_k_cu_e42bec434cuda3std6ranges3__45__cpo9iter_moveE - _ZN34_INTERNAL_75ee2e64_4_k_cu_e42bec434cuda3std6ranges3__45__cpo4prevE)
_ZN34_INTERNAL_75ee2e64_4_k_cu_e42bec434cuda3std6ranges3__45__cpo4prevE:
	.zero		1
	.type		_ZN34_INTERNAL_75ee2e64_4_k_cu_e42bec434cuda3std6ranges3__45__cpo9iter_moveE,@object
	.size		_ZN34_INTERNAL_75ee2e64_4_k_cu_e42bec434cuda3std6ranges3__45__cpo9iter_moveE,(_ZN34_INTERNAL_75ee2e64_4_k_cu_e42bec436thrust24THRUST_300001_SM_1000_NS6system6detail10sequential3seqE - _ZN34_INTERNAL_75ee2e64_4_k_cu_e42bec434cuda3std6ranges3__45__cpo9iter_moveE)
_ZN34_INTERNAL_75ee2e64_4_k_cu_e42bec434cuda3std6ranges3__45__cpo9iter_moveE:
	.zero		1
	.type		_ZN34_INTERNAL_75ee2e64_4_k_cu_e42bec436thrust24THRUST_300001_SM_1000_NS6system6detail10sequential3seqE,@object
	.size		_ZN34_INTERNAL_75ee2e64_4_k_cu_e42bec436thrust24THRUST_300001_SM_1000_NS6system6detail10sequential3seqE,(.L_31 - _ZN34_INTERNAL_75ee2e64_4_k_cu_e42bec436thrust24THRUST_300001_SM_1000_NS6system6detail10sequential3seqE)
_ZN34_INTERNAL_75ee2e64_4_k_cu_e42bec436thrust24THRUST_300001_SM_1000_NS6system6detail10sequential3seqE:
	.zero		1
.L_31:


//--------------------- .nv.constant0._ZN3cub18CUB_300001_SM_10006detail11EmptyKernelIvEEvv --------------------------
	.section	.nv.constant0._ZN3cub18CUB_300001_SM_10006detail11EmptyKernelIvEEvv,"a",@progbits
	.sectionflags	@""
	.align	4
.nv.constant0._ZN3cub18CUB_300001_SM_10006detail11EmptyKernelIvEEvv:
	.zero		896


//--------------------- .nv.constant0._Z10calcForcesP6float3S0_Pfd --------------------------
	.section	.nv.constant0._Z10calcForcesP6float3S0_Pfd,"a",@progbits
	.sectionflags	@""
	.align	4
.nv.constant0._Z10calcForcesP6float3S0_Pfd:
	.zero		928


//--------------------- .nv.constant0._Z9thirdStepP6float3S0_S0_dPfd --------------------------
	.section	.nv.constant0._Z9thirdStepP6float3S0_S0_dPfd,"a",@progbits
	.sectionflags	@""
	.align	4
.nv.constant0._Z9thirdStepP6float3S0_S0_dPfd:
	.zero		944


//--------------------- .nv.constant0._Z9firstStepP6float3S0_S0_S0_dd --------------------------
	.section	.nv.constant0._Z9firstStepP6float3S0_S0_S0_dd,"a",@progbits
	.sectionflags	@""
	.align	4
.nv.constant0._Z9firstStepP6float3S0_S0_S0_dd:
	.zero		944


//--------------------- .nv.constant0._Z10thermostatP6float3 --------------------------
	.section	.nv.constant0._Z10thermostatP6float3,"a",@progbits
	.sectionflags	@""
	.align	4
.nv.constant0._Z10thermostatP6float3:
	.zero		904


//--------------------- SYMBOLS --------------------------

	.type		.nv.reservedSmem.offset0,@object
	.size		.nv.reservedSmem.offset0,0x4
